	.target	sm_90a

	.elftype	@"ET_EXEC"


//--------------------- .note.nv.tkinfo           --------------------------
	.section	.note.nv.tkinfo,"",@"SHT_NOTE"
	.sectionflags	@"SHF_NOTE_NV_TKINFO"
	.tkinfo
        /*0018*/ 	.word	0x00000002
        /*0030*/ 	.string	""
        /*0030*/ 	.string	"ptxas"
        /*0030*/ 	.string	"Cuda compilation tools, release 13.0, V13.0.88"
        /*0030*/ 	.string	"Build cuda_13.0.r13.0/compiler.36424714_0"
        /*0030*/ 	.string	"-arch sm_90a -m 64 "



//--------------------- .note.nv.cuinfo           --------------------------
	.section	.note.nv.cuinfo,"",@"SHT_NOTE"
	.sectionflags	@"SHF_NOTE_NV_CUINFO"
        /*0018*/ 	.short	0x0002
        /*001a*/ 	.short	0x005a
        /*001c*/ 	.short	0x0082
	.zero		2


//--------------------- .nv.info                  --------------------------
	.section	.nv.info,"",@"SHT_CUDA_INFO"
	.align	4


	//----- nvinfo : EIATTR_REGCOUNT
	.align		4
        /*0000*/ 	.byte	0x04, 0x2f
        /*0002*/ 	.short	(.L_15 - .L_14)
	.align		4
.L_14:
        /*0004*/ 	.word	index@(_ZN7cutlass13device_kernelINS_4gemm6kernel13GemmUniversalIN4cute5tupleIJiiiiEEENS1_10collective13CollectiveMmaINS1_34MainloopSm90TmaGmmaWarpSpecializedILi3ENS5_IJNS4_1CILi1EEESB_SB_EEENS1_32KernelTmaWarpSpecializedPingpongEEENS5_IJNSA_ILi64EEENSA_ILi256EEENSA_ILi128EEEEEENS_6half_tENS5_IJlSB_lEEESJ_SK_NS4_8TiledMMAINS4_8MMA_AtomIJNS4_4SM904GMMA26MMA_64x256x16_F32F16F16_SSILNSO_5MajorE0ELSQ_0ELNSO_7ScaleInE1ELSR_1EEEEEENS4_6LayoutISC_NS5_IJNSA_ILi0EEESV_SV_EEEEENS5_IJNS4_10UnderscoreESY_SY_EEEEENS4_13SM90_TMA_LOADENS4_14ComposedLayoutINS4_7SwizzleILi3ELi4ELi3EEENS4_18smem_ptr_flag_bitsILi16EEENSU_INS5_IJNSA_ILi8EEESF_EEENS5_IJSF_SB_EEEEEEEvNS4_8identityES11_S1B_vS1C_EENS_8epilogue10collective6detail29Sm90TmaWarpSpecializedAdapterINS1F_15DefaultEpilogueISJ_SK_SK_NS1E_6thread17LinearCombinationISJ_Li1EffLNS1J_9ScaleType4KindE0ELNS_15FloatRoundStyleE2ESJ_EENS1_15EpilogueDefaultEEEEEvvEEEEvNT_6ParamsE)
        /*0008*/ 	.word	0x000000a8


	//----- nvinfo : EIATTR_FRAME_SIZE
	.align		4
.L_15:
        /*000c*/ 	.byte	0x04, 0x11
        /*000e*/ 	.short	(.L_17 - .L_16)
	.align		4
.L_16:
        /*0010*/ 	.word	index@(_ZN7cutlass13device_kernelINS_4gemm6kernel13GemmUniversalIN4cute5tupleIJiiiiEEENS1_10collective13CollectiveMmaINS1_34MainloopSm90TmaGmmaWarpSpecializedILi3ENS5_IJNS4_1CILi1EEESB_SB_EEENS1_32KernelTmaWarpSpecializedPingpongEEENS5_IJNSA_ILi64EEENSA_ILi256EEENSA_ILi128EEEEEENS_6half_tENS5_IJlSB_lEEESJ_SK_NS4_8TiledMMAINS4_8MMA_AtomIJNS4_4SM904GMMA26MMA_64x256x16_F32F16F16_SSILNSO_5MajorE0ELSQ_0ELNSO_7ScaleInE1ELSR_1EEEEEENS4_6LayoutISC_NS5_IJNSA_ILi0EEESV_SV_EEEEENS5_IJNS4_10UnderscoreESY_SY_EEEEENS4_13SM90_TMA_LOADENS4_14ComposedLayoutINS4_7SwizzleILi3ELi4ELi3EEENS4_18smem_ptr_flag_bitsILi16EEENSU_INS5_IJNSA_ILi8EEESF_EEENS5_IJSF_SB_EEEEEEEvNS4_8identityES11_S1B_vS1C_EENS_8epilogue10collective6detail29Sm90TmaWarpSpecializedAdapterINS1F_15DefaultEpilogueISJ_SK_SK_NS1E_6thread17LinearCombinationISJ_Li1EffLNS1J_9ScaleType4KindE0ELNS_15FloatRoundStyleE2ESJ_EENS1_15EpilogueDefaultEEEEEvvEEEEvNT_6ParamsE)
        /*0014*/ 	.word	0x00000008


	//----- nvinfo : EIATTR_MIN_STACK_SIZE
	.align		4
.L_17:
        /*0018*/ 	.byte	0x04, 0x12
        /*001a*/ 	.short	(.L_19 - .L_18)
	.align		4
.L_18:
        /*001c*/ 	.word	index@(_ZN7cutlass13device_kernelINS_4gemm6kernel13GemmUniversalIN4cute5tupleIJiiiiEEENS1_10collective13CollectiveMmaINS1_34MainloopSm90TmaGmmaWarpSpecializedILi3ENS5_IJNS4_1CILi1EEESB_SB_EEENS1_32KernelTmaWarpSpecializedPingpongEEENS5_IJNSA_ILi64EEENSA_ILi256EEENSA_ILi128EEEEEENS_6half_tENS5_IJlSB_lEEESJ_SK_NS4_8TiledMMAINS4_8MMA_AtomIJNS4_4SM904GMMA26MMA_64x256x16_F32F16F16_SSILNSO_5MajorE0ELSQ_0ELNSO_7ScaleInE1ELSR_1EEEEEENS4_6LayoutISC_NS5_IJNSA_ILi0EEESV_SV_EEEEENS5_IJNS4_10UnderscoreESY_SY_EEEEENS4_13SM90_TMA_LOADENS4_14ComposedLayoutINS4_7SwizzleILi3ELi4ELi3EEENS4_18smem_ptr_flag_bitsILi16EEENSU_INS5_IJNSA_ILi8EEESF_EEENS5_IJSF_SB_EEEEEEEvNS4_8identityES11_S1B_vS1C_EENS_8epilogue10collective6detail29Sm90TmaWarpSpecializedAdapterINS1F_15DefaultEpilogueISJ_SK_SK_NS1E_6thread17LinearCombinationISJ_Li1EffLNS1J_9ScaleType4KindE0ELNS_15FloatRoundStyleE2ESJ_EENS1_15EpilogueDefaultEEEEEvvEEEEvNT_6ParamsE)
        /*0020*/ 	.word	0x00000008
.L_19:


//--------------------- .nv.compat                --------------------------
	.section	.nv.compat,"",@"SHT_CUDA_COMPAT_INFO"
	.align	4
        /*0000*/ 	.byte	0x02, 0x09, 0x01, 0x00, 0x02, 0x02, 0x04, 0x00, 0x02, 0x05, 0x05, 0x00, 0x03, 0x07, 0x01, 0x01
        /*0010*/ 	.byte	0x02, 0x03, 0x01, 0x00, 0x02, 0x06, 0x01, 0x00, 0x04, 0x0b, 0x08, 0x00, 0x00, 0x00, 0x00, 0x00
        /*0020*/ 	.byte	0x00, 0x00, 0x00, 0x00


//--------------------- .nv.info._ZN7cutlass13device_kernelINS_4gemm6kernel13GemmUniversalIN4cute5tupleIJiiiiEEENS1_10collective13CollectiveMmaINS1_34MainloopSm90TmaGmmaWarpSpecializedILi3ENS5_IJNS4_1CILi1EEESB_SB_EEENS1_32KernelTmaWarpSpecializedPingpongEEENS5_IJNSA_ILi64EEENSA_ILi256EEENSA_ILi128EEEEEENS_6half_tENS5_IJlSB_lEEESJ_SK_NS4_8TiledMMAINS4_8MMA_AtomIJNS4_4SM904GMMA26MMA_64x256x16_F32F16F16_SSILNSO_5MajorE0ELSQ_0ELNSO_7ScaleInE1ELSR_1EEEEEENS4_6LayoutISC_NS5_IJNSA_ILi0EEESV_SV_EEEEENS5_IJNS4_10UnderscoreESY_SY_EEEEENS4_13SM90_TMA_LOADENS4_14ComposedLayoutINS4_7SwizzleILi3ELi4ELi3EEENS4_18smem_ptr_flag_bitsILi16EEENSU_INS5_IJNSA_ILi8EEESF_EEENS5_IJSF_SB_EEEEEEEvNS4_8identityES11_S1B_vS1C_EENS_8epilogue10collective6detail29Sm90TmaWarpSpecializedAdapterINS1F_15DefaultEpilogueISJ_SK_SK_NS1E_6thread17LinearCombinationISJ_Li1EffLNS1J_9ScaleType4KindE0ELNS_15FloatRoundStyleE2ESJ_EENS1_15EpilogueDefaultEEEEEvvEEEEvNT_6ParamsE --------------------------
	.section	.nv.info._ZN7cutlass13device_kernelINS_4gemm6kernel13GemmUniversalIN4cute5tupleIJiiiiEEENS1_10collective13CollectiveMmaINS1_34MainloopSm90TmaGmmaWarpSpecializedILi3ENS5_IJNS4_1CILi1EEESB_SB_EEENS1_32KernelTmaWarpSpecializedPingpongEEENS5_IJNSA_ILi64EEENSA_ILi256EEENSA_ILi128EEEEEENS_6half_tENS5_IJlSB_lEEESJ_SK_NS4_8TiledMMAINS4_8MMA_AtomIJNS4_4SM904GMMA26MMA_64x256x16_F32F16F16_SSILNSO_5MajorE0ELSQ_0ELNSO_7ScaleInE1ELSR_1EEEEEENS4_6LayoutISC_NS5_IJNSA_ILi0EEESV_SV_EEEEENS5_IJNS4_10UnderscoreESY_SY_EEEEENS4_13SM90_TMA_LOADENS4_14ComposedLayoutINS4_7SwizzleILi3ELi4ELi3EEENS4_18smem_ptr_flag_bitsILi16EEENSU_INS5_IJNSA_ILi8EEESF_EEENS5_IJSF_SB_EEEEEEEvNS4_8identityES11_S1B_vS1C_EENS_8epilogue10collective6detail29Sm90TmaWarpSpecializedAdapterINS1F_15DefaultEpilogueISJ_SK_SK_NS1E_6thread17LinearCombinationISJ_Li1EffLNS1J_9ScaleType4KindE0ELNS_15FloatRoundStyleE2ESJ_EENS1_15EpilogueDefaultEEEEEvvEEEEvNT_6ParamsE,"",@"SHT_CUDA_INFO"
	.sectionflags	@""
	.align	4


	//----- nvinfo : EIATTR_CUDA_API_VERSION
	.align		4
        /*0000*/ 	.byte	0x04, 0x37
        /*0002*/ 	.short	(.L_21 - .L_20)
.L_20:
        /*0004*/ 	.word	0x00000082


	//----- nvinfo : EIATTR_KPARAM_INFO
	.align		4
.L_21:
        /*0008*/ 	.byte	0x04, 0x17
        /*000a*/ 	.short	(.L_23 - .L_22)
.L_22:
        /*000c*/ 	.word	0x00000000
        /*0010*/ 	.short	0x0000
        /*0012*/ 	.short	0x0070
        /*0014*/ 	.byte	0x00, 0xf0, 0x01, 0x10


	//----- nvinfo : EIATTR_SPARSE_MMA_MASK
	.align		4
.L_23:
        /*0018*/ 	.byte	0x03, 0x50
        /*001a*/ 	.short	0x0000


	//----- nvinfo : EIATTR_MAXREG_COUNT
	.align		4
        /*001c*/ 	.byte	0x03, 0x1b
        /*001e*/ 	.short	0x00a8


	//----- nvinfo : EIATTR_NUM_BARRIERS
	.align		4
        /*0020*/ 	.byte	0x02, 0x4c
        /*0022*/ 	.byte	0x01
	.zero		1


	//----- nvinfo : EIATTR_EXTERNS
	.align		4
        /*0024*/ 	.byte	0x04, 0x0f
        /*0026*/ 	.short	(.L_25 - .L_24)


	//   ....[0]....
	.align		4
.L_24:
        /*0028*/ 	.word	index@(__assertfail)


	//----- nvinfo : EIATTR_ANNOTATIONS
	.align		4
.L_25:
        /*002c*/ 	.byte	0x04, 0x55
        /*002e*/ 	.short	(.L_27 - .L_26)


	//   ....[0]....
.L_26:
        /*0030*/ 	.word	0x00000001
        /*0034*/ 	.byte	0xb0, 0x0a, 0x00, 0x00, 0x01, 0x00, 0x00, 0x00, 0xa0, 0xa0, 0x00, 0x00, 0x01, 0x00, 0x00, 0x00
        /*0044*/ 	.byte	0x70, 0xad, 0x00, 0x00


	//----- nvinfo : EIATTR_MERCURY_ISA_VERSION
	.align		4
.L_27:
        /*0048*/ 	.byte	0x03, 0x5f
        /*004a*/ 	.short	0x0101


	//----- nvinfo : EIATTR_INT_WARP_WIDE_INSTR_OFFSETS
	.align		4
        /*004c*/ 	.byte	0x04, 0x31
        /*004e*/ 	.short	(.L_29 - .L_28)


	//   ....[0]....
.L_28:
        /*0050*/ 	.word	0x000003c0


	//   ....[1]....
        /*0054*/ 	.word	0x000003e0


	//   ....[2]....
        /*0058*/ 	.word	0x00000460


	//   ....[3]....
        /*005c*/ 	.word	0x00000470


	//   ....[4]....
        /*0060*/ 	.word	0x00000480


	//   ....[5]....
        /*0064*/ 	.word	0x000004a0


	//   ....[6]....
        /*0068*/ 	.word	0x00000530


	//   ....[7]....
        /*006c*/ 	.word	0x00000550


	//----- nvinfo : EIATTR_COOP_GROUP_MASK_REGIDS
	.align		4
.L_29:
        /*0070*/ 	.byte	0x04, 0x29
        /*0072*/ 	.short	(.L_31 - .L_30)


	//   ....[0]....
.L_30:
        /*0074*/ 	.word	0xffffffff


	//   ....[1]....
        /*0078*/ 	.word	0xffffffff


	//   ....[2]....
        /*007c*/ 	.word	0xffffffff


	//   ....[3]....
        /*0080*/ 	.word	0xffffffff


	//   ....[4]....
        /*0084*/ 	.word	0xffffffff


	//   ....[5]....
        /*0088*/ 	.word	0xffffffff


	//----- nvinfo : EIATTR_COOP_GROUP_INSTR_OFFSETS
	.align		4
.L_31:
        /*008c*/ 	.byte	0x04, 0x28
        /*008e*/ 	.short	(.L_33 - .L_32)


	//   ....[0]....
.L_32:
        /*0090*/ 	.word	0x00000070


	//   ....[1]....
        /*0094*/ 	.word	0x00000080


	//   ....[2]....
        /*0098*/ 	.word	0x00000140


	//   ....[3]....
        /*009c*/ 	.word	0x000002b0


	//   ....[4]....
        /*00a0*/ 	.word	0x000002f0


	//   ....[5]....
        /*00a4*/ 	.word	0x00000340


	//----- nvinfo : EIATTR_REG_RECONFIG
	.align		4
.L_33:
        /*00a8*/ 	.byte	0x01, 0x54
	.zero		2


	//----- nvinfo : EIATTR_SYSCALL_OFFSETS
	.align		4
        /*00ac*/ 	.byte	0x04, 0x46
        /*00ae*/ 	.short	(.L_35 - .L_34)


	//   ....[0]....
.L_34:
        /*00b0*/ 	.word	0x00001560


	//----- nvinfo : EIATTR_MBARRIER_INSTR_OFFSETS
	.align		4
.L_35:
        /*00b4*/ 	.byte	0x04, 0x39
        /*00b6*/ 	.short	(.L_37 - .L_36)


	//   ....[0]....
.L_36:
        /*00b8*/ 	.word	0x00000240
        /*00bc*/ 	.word	0x000000ff
        /*00c0*/ 	.word	0x00000000
        /*00c4*/ 	.short	0x0100
        /*00c6*/ 	.byte	0x08
	.zero		1


	//   ....[1]....
        /*00c8*/ 	.word	0x00000250
        /*00cc*/ 	.word	0x000000ff
        /*00d0*/ 	.word	0x00000018
        /*00d4*/ 	.short	0x0100
        /*00d6*/ 	.byte	0x08
	.zero		1


	//   ....[2]....
        /*00d8*/ 	.word	0x00000260
        /*00dc*/ 	.word	0x000000ff
        /*00e0*/ 	.word	0x00000008
        /*00e4*/ 	.short	0x0100
        /*00e6*/ 	.byte	0x08
	.zero		1


	//   ....[3]....
        /*00e8*/ 	.word	0x00000270
        /*00ec*/ 	.word	0x000000ff
        /*00f0*/ 	.word	0x00000020
        /*00f4*/ 	.short	0x0100
        /*00f6*/ 	.byte	0x08
	.zero		1


	//   ....[4]....
        /*00f8*/ 	.word	0x00000280
        /*00fc*/ 	.word	0x000000ff
        /*0100*/ 	.word	0x00000010
        /*0104*/ 	.short	0x0100
        /*0106*/ 	.byte	0x08
	.zero		1


	//   ....[5]....
        /*0108*/ 	.word	0x00000290
        /*010c*/ 	.word	0x000000ff
        /*0110*/ 	.word	0x00000028
        /*0114*/ 	.short	0x0100
        /*0116*/ 	.byte	0x08
	.zero		1


	//   ....[6]....
        /*0118*/ 	.word	0x00000590
        /*011c*/ 	.word	0x000000ff
        /*0120*/ 	.word	0x00000060
        /*0124*/ 	.short	0x0100
        /*0126*/ 	.byte	0x08
	.zero		1


	//   ....[7]....
        /*0128*/ 	.word	0x00000600
        /*012c*/ 	.word	0x000000ff
        /*0130*/ 	.word	0x00000068
        /*0134*/ 	.short	0x0100
        /*0136*/ 	.byte	0x08
	.zero		1


	//   ....[8]....
        /*0138*/ 	.word	0x00000620
        /*013c*/ 	.word	0x000000ff
        /*0140*/ 	.word	0x00000040
        /*0144*/ 	.short	0x0100
        /*0146*/ 	.byte	0x09
	.zero		1


	//   ....[9]....
        /*0148*/ 	.word	0x00000630
        /*014c*/ 	.word	0x000000ff
        /*0150*/ 	.word	0x00000048
        /*0154*/ 	.short	0x0100
        /*0156*/ 	.byte	0x09
	.zero		1


	//   ....[10]....
        /*0158*/ 	.word	0x00000640
        /*015c*/ 	.word	0x000000ff
        /*0160*/ 	.word	0x00000050
        /*0164*/ 	.short	0x0100
        /*0166*/ 	.byte	0x09
	.zero		1


	//   ....[11]....
        /*0168*/ 	.word	0x00000650
        /*016c*/ 	.word	0x000000ff
        /*0170*/ 	.word	0x00000058
        /*0174*/ 	.short	0x0100
        /*0176*/ 	.byte	0x09
	.zero		1


	//   ....[12]....
        /*0178*/ 	.word	0x00001440
        /*017c*/ 	.word	0x0000009d
        /*0180*/ 	.word	0x00000000
        /*0184*/ 	.short	0x010a
        /*0186*/ 	.byte	0x2a
	.zero		1


	//   ....[13]....
        /*0188*/ 	.word	0x000015e0
        /*018c*/ 	.word	0x00000003
        /*0190*/ 	.word	0x00000000
        /*0194*/ 	.short	0x010a
        /*0196*/ 	.byte	0x3f
	.zero		1


	//   ....[14]....
        /*0198*/ 	.word	0x00001640
        /*019c*/ 	.word	0x00000003
        /*01a0*/ 	.word	0x00000000
        /*01a4*/ 	.short	0x010a
        /*01a6*/ 	.byte	0x3f
	.zero		1


	//   ....[15]....
        /*01a8*/ 	.word	0x00001bd0
        /*01ac*/ 	.word	0x000000ff
        /*01b0*/ 	.word	0x00000000
        /*01b4*/ 	.short	0x010a
        /*01b6*/ 	.byte	0x08
	.zero		1


	//   ....[16]....
        /*01b8*/ 	.word	0x00001c10
        /*01bc*/ 	.word	0x000000ff
        /*01c0*/ 	.word	0x00000000
        /*01c4*/ 	.short	0x010a
        /*01c6*/ 	.byte	0x08
	.zero		1


	//   ....[17]....
        /*01c8*/ 	.word	0x000020a0
        /*01cc*/ 	.word	0x000000ff
        /*01d0*/ 	.word	0x00000000
        /*01d4*/ 	.short	0x0101
        /*01d6*/ 	.byte	0x08
	.zero		1


	//   ....[18]....
        /*01d8*/ 	.word	0x00002190
        /*01dc*/ 	.word	0x0000009e
        /*01e0*/ 	.word	0x00000000
        /*01e4*/ 	.short	0x0101
        /*01e6*/ 	.byte	0x2d
	.zero		1


	//   ....[19]....
        /*01e8*/ 	.word	0x00002260
        /*01ec*/ 	.word	0x000000ff
        /*01f0*/ 	.word	0x00000000
        /*01f4*/ 	.short	0x0101
        /*01f6*/ 	.byte	0x06
	.zero		1


	//   ....[20]....
        /*01f8*/ 	.word	0x00002310
        /*01fc*/ 	.word	0x0000009d
        /*0200*/ 	.word	0x00000010
        /*0204*/ 	.short	0x010a
        /*0206*/ 	.byte	0x2a
	.zero		1


	//   ....[21]....
        /*0208*/ 	.word	0x0000a0c0
        /*020c*/ 	.word	0x000000a0
        /*0210*/ 	.word	0x00000000
        /*0214*/ 	.short	0x0101
        /*0216*/ 	.byte	0x2d
	.zero		1


	//   ....[22]....
        /*0218*/ 	.word	0x0000aa20
        /*021c*/ 	.word	0x0000000a
        /*0220*/ 	.word	0x00000018
        /*0224*/ 	.short	0x010a
        /*0226*/ 	.byte	0x3f
	.zero		1


	//   ....[23]....
        /*0228*/ 	.word	0x0000ae80
        /*022c*/ 	.word	0x00000005
        /*0230*/ 	.word	0x00000068
        /*0234*/ 	.short	0x0101
        /*0236*/ 	.byte	0x3f
	.zero		1


	//   ....[24]....
        /*0238*/ 	.word	0x0000b600
        /*023c*/ 	.word	0x00000009
        /*0240*/ 	.word	0x00000000
        /*0244*/ 	.short	0x010a
        /*0246*/ 	.byte	0x3f
	.zero		1


	//   ....[25]....
        /*0248*/ 	.word	0x0000b680
        /*024c*/ 	.word	0x00000006
        /*0250*/ 	.word	0x00000000
        /*0254*/ 	.short	0x010a
        /*0256*/ 	.byte	0x3f
	.zero		1


	//   ....[26]....
        /*0258*/ 	.word	0x0000b710
        /*025c*/ 	.word	0x00000003
        /*0260*/ 	.word	0x00000000
        /*0264*/ 	.short	0x010a
        /*0266*/ 	.byte	0x3f
	.zero		1


	//   ....[27]....
        /*0268*/ 	.word	0x0000b770
        /*026c*/ 	.word	0x0000009f
        /*0270*/ 	.word	0x00000000
        /*0274*/ 	.short	0x010a
        /*0276*/ 	.byte	0x3f
	.zero		1


	//   ....[28]....
        /*0278*/ 	.word	0x0000b7c0
        /*027c*/ 	.word	0x00000003
        /*0280*/ 	.word	0x00000000
        /*0284*/ 	.short	0x010a
        /*0286*/ 	.byte	0x3f
	.zero		1


	//   ....[29]....
        /*0288*/ 	.word	0x0000b820
        /*028c*/ 	.word	0x00000004
        /*0290*/ 	.word	0x00000000
        /*0294*/ 	.short	0x010a
        /*0296*/ 	.byte	0x3f
	.zero		1


	//   ....[30]....
        /*0298*/ 	.word	0x0000b870
        /*029c*/ 	.word	0x0000009f
        /*02a0*/ 	.word	0x00000010
        /*02a4*/ 	.short	0x010a
        /*02a6*/ 	.byte	0x3f
	.zero		1


	//   ....[31]....
        /*02a8*/ 	.word	0x0000b940
        /*02ac*/ 	.word	0x0000000a
        /*02b0*/ 	.word	0x00000018
        /*02b4*/ 	.short	0x010a
        /*02b6*/ 	.byte	0x3f
	.zero		1


	//   ....[32]....
        /*02b8*/ 	.word	0x0000ba10
        /*02bc*/ 	.word	0x00000009
        /*02c0*/ 	.word	0x00000000
        /*02c4*/ 	.short	0x010a
        /*02c6*/ 	.byte	0x3f
	.zero		1


	//   ....[33]....
        /*02c8*/ 	.word	0x0000ba60
        /*02cc*/ 	.word	0x00000006
        /*02d0*/ 	.word	0x00000000
        /*02d4*/ 	.short	0x010a
        /*02d6*/ 	.byte	0x3f
	.zero		1


	//----- nvinfo : EIATTR_NUM_MBARRIERS
	.align		4
.L_37:
        /*02d8*/ 	.byte	0x03, 0x38
        /*02da*/ 	.short	0x000c


	//----- nvinfo : EIATTR_EXIT_INSTR_OFFSETS
	.align		4
        /*02dc*/ 	.byte	0x04, 0x1c
        /*02de*/ 	.short	(.L_39 - .L_38)


	//   ....[0]....
.L_38:
        /*02e0*/ 	.word	0x00001160


	//   ....[1]....
        /*02e4*/ 	.word	0x000011c0


	//   ....[2]....
        /*02e8*/ 	.word	0x0000a750


	//   ....[3]....
        /*02ec*/ 	.word	0x0000a780


	//   ....[4]....
        /*02f0*/ 	.word	0x0000b760


	//----- nvinfo : EIATTR_MAX_THREADS
	.align		4
.L_39:
        /*02f4*/ 	.byte	0x04, 0x05
        /*02f6*/ 	.short	(.L_41 - .L_40)
.L_40:
        /*02f8*/ 	.word	0x00000180
        /*02fc*/ 	.word	0x00000001
        /*0300*/ 	.word	0x00000001


	//----- nvinfo : EIATTR_CRS_STACK_SIZE
	.align		4
.L_41:
        /*0304*/ 	.byte	0x04, 0x1e
        /*0306*/ 	.short	(.L_43 - .L_42)
.L_42:
        /*0308*/ 	.word	0x00000000


	//----- nvinfo : EIATTR_CBANK_PARAM_SIZE
	.align		4
.L_43:
        /*030c*/ 	.byte	0x03, 0x19
        /*030e*/ 	.short	0x0470


	//----- nvinfo : EIATTR_PARAM_CBANK
	.align		4
        /*0310*/ 	.byte	0x04, 0x0a
        /*0312*/ 	.short	(.L_45 - .L_44)
	.align		4
.L_44:
        /*0314*/ 	.word	index@(.nv.constant0._ZN7cutlass13device_kernelINS_4gemm6kernel13GemmUniversalIN4cute5tupleIJiiiiEEENS1_10collective13CollectiveMmaINS1_34MainloopSm90TmaGmmaWarpSpecializedILi3ENS5_IJNS4_1CILi1EEESB_SB_EEENS1_32KernelTmaWarpSpecializedPingpongEEENS5_IJNSA_ILi64EEENSA_ILi256EEENSA_ILi128EEEEEENS_6half_tENS5_IJlSB_lEEESJ_SK_NS4_8TiledMMAINS4_8MMA_AtomIJNS4_4SM904GMMA26MMA_64x256x16_F32F16F16_SSILNSO_5MajorE0ELSQ_0ELNSO_7ScaleInE1ELSR_1EEEEEENS4_6LayoutISC_NS5_IJNSA_ILi0EEESV_SV_EEEEENS5_IJNS4_10UnderscoreESY_SY_EEEEENS4_13SM90_TMA_LOADENS4_14ComposedLayoutINS4_7SwizzleILi3ELi4ELi3EEENS4_18smem_ptr_flag_bitsILi16EEENSU_INS5_IJNSA_ILi8EEESF_EEENS5_IJSF_SB_EEEEEEEvNS4_8identityES11_S1B_vS1C_EENS_8epilogue10collective6detail29Sm90TmaWarpSpecializedAdapterINS1F_15DefaultEpilogueISJ_SK_SK_NS1E_6thread17LinearCombinationISJ_Li1EffLNS1J_9ScaleType4KindE0ELNS_15FloatRoundStyleE2ESJ_EENS1_15EpilogueDefaultEEEEEvvEEEEvNT_6ParamsE)
        /*0318*/ 	.short	0x0210
        /*031a*/ 	.short	0x0470


	//----- nvinfo : EIATTR_SW_WAR
	.align		4
.L_45:
        /*031c*/ 	.byte	0x04, 0x36
        /*031e*/ 	.short	(.L_47 - .L_46)
.L_46:
        /*0320*/ 	.word	0x00000008
.L_47:


//--------------------- .nv.callgraph             --------------------------
	.section	.nv.callgraph,"",@"SHT_CUDA_CALLGRAPH"
	.align	4
	.sectionentsize	8
	.align		4
        /*0000*/ 	.word	0x00000000
	.align		4
        /*0004*/ 	.word	0xffffffff
	.align		4
        /*0008*/ 	.word	index@(_ZN7cutlass13device_kernelINS_4gemm6kernel13GemmUniversalIN4cute5tupleIJiiiiEEENS1_10collective13CollectiveMmaINS1_34MainloopSm90TmaGmmaWarpSpecializedILi3ENS5_IJNS4_1CILi1EEESB_SB_EEENS1_32KernelTmaWarpSpecializedPingpongEEENS5_IJNSA_ILi64EEENSA_ILi256EEENSA_ILi128EEEEEENS_6half_tENS5_IJlSB_lEEESJ_SK_NS4_8TiledMMAINS4_8MMA_AtomIJNS4_4SM904GMMA26MMA_64x256x16_F32F16F16_SSILNSO_5MajorE0ELSQ_0ELNSO_7ScaleInE1ELSR_1EEEEEENS4_6LayoutISC_NS5_IJNSA_ILi0EEESV_SV_EEEEENS5_IJNS4_10UnderscoreESY_SY_EEEEENS4_13SM90_TMA_LOADENS4_14ComposedLayoutINS4_7SwizzleILi3ELi4ELi3EEENS4_18smem_ptr_flag_bitsILi16EEENSU_INS5_IJNSA_ILi8EEESF_EEENS5_IJSF_SB_EEEEEEEvNS4_8identityES11_S1B_vS1C_EENS_8epilogue10collective6detail29Sm90TmaWarpSpecializedAdapterINS1F_15DefaultEpilogueISJ_SK_SK_NS1E_6thread17LinearCombinationISJ_Li1EffLNS1J_9ScaleType4KindE0ELNS_15FloatRoundStyleE2ESJ_EENS1_15EpilogueDefaultEEEEEvvEEEEvNT_6ParamsE)
	.align		4
        /*000c*/ 	.word	index@(__assertfail)
	.align		4
        /*0010*/ 	.word	0x00000000
	.align		4
        /*0014*/ 	.word	0xfffffffe
	.align		4
        /*0018*/ 	.word	0x00000000
	.align		4
        /*001c*/ 	.word	0xfffffffd
	.align		4
        /*0020*/ 	.word	0x00000000
	.align		4
        /*0024*/ 	.word	0xfffffffc


//--------------------- .nv.constant4             --------------------------
	.section	.nv.constant4,"a",@progbits
	.align	8
	.align		8
.nv.constant4:
        /*0000*/ 	.dword	__assertfail
	.align		8
        /*0008*/ 	.dword	__unnamed_1
	.align		8
        /*0010*/ 	.dword	_ZN39_INTERNAL_645293e6_4_k_cu_281603cf_28984cuda3std3__45__cpo5beginE
	.align		8
        /*0018*/ 	.dword	_ZN39_INTERNAL_645293e6_4_k_cu_281603cf_28984cuda3std3__45__cpo3endE
	.align		8
        /*0020*/ 	.dword	_ZN39_INTERNAL_645293e6_4_k_cu_281603cf_28984cuda3std3__45__cpo6cbeginE
	.align		8
        /*0028*/ 	.dword	_ZN39_INTERNAL_645293e6_4_k_cu_281603cf_28984cuda3std3__45__cpo4cendE
	.align		8
        /*0030*/ 	.dword	_ZN39_INTERNAL_645293e6_4_k_cu_281603cf_28984cuda3std3__441_GLOBAL__N__645293e6_4_k_cu_281603cf_28986ignoreE
	.align		8
        /*0038*/ 	.dword	_ZN39_INTERNAL_645293e6_4_k_cu_281603cf_28984cuda3std3__419piecewise_constructE
	.align		8
        /*0040*/ 	.dword	_ZN39_INTERNAL_645293e6_4_k_cu_281603cf_28984cuda3std3__48in_placeE
	.align		8
        /*0048*/ 	.dword	_ZN39_INTERNAL_645293e6_4_k_cu_281603cf_28984cuda3std6ranges3__45__cpo4swapE
	.align		8
        /*0050*/ 	.dword	_ZN39_INTERNAL_645293e6_4_k_cu_281603cf_28984cuda3std6ranges3__45__cpo9iter_moveE
	.align		8
        /*0058*/ 	.dword	_ZN39_INTERNAL_645293e6_4_k_cu_281603cf_28984cute7productE
	.align		8
        /*0060*/ 	.dword	_ZN39_INTERNAL_645293e6_4_k_cu_281603cf_28984cute1_E
	.align		8
        /*0068*/ 	.dword	$str$22
	.align		8
        /*0070*/ 	.dword	$str$23


//--------------------- .text._ZN7cutlass13device_kernelINS_4gemm6kernel13GemmUniversalIN4cute5tupleIJiiiiEEENS1_10collective13CollectiveMmaINS1_34MainloopSm90TmaGmmaWarpSpecializedILi3ENS5_IJNS4_1CILi1EEESB_SB_EEENS1_32KernelTmaWarpSpecializedPingpongEEENS5_IJNSA_ILi64EEENSA_ILi256EEENSA_ILi128EEEEEENS_6half_tENS5_IJlSB_lEEESJ_SK_NS4_8TiledMMAINS4_8MMA_AtomIJNS4_4SM904GMMA26MMA_64x256x16_F32F16F16_SSILNSO_5MajorE0ELSQ_0ELNSO_7ScaleInE1ELSR_1EEEEEENS4_6LayoutISC_NS5_IJNSA_ILi0EEESV_SV_EEEEENS5_IJNS4_10UnderscoreESY_SY_EEEEENS4_13SM90_TMA_LOADENS4_14ComposedLayoutINS4_7SwizzleILi3ELi4ELi3EEENS4_18smem_ptr_flag_bitsILi16EEENSU_INS5_IJNSA_ILi8EEESF_EEENS5_IJSF_SB_EEEEEEEvNS4_8identityES11_S1B_vS1C_EENS_8epilogue10collective6detail29Sm90TmaWarpSpecializedAdapterINS1F_15DefaultEpilogueISJ_SK_SK_NS1E_6thread17LinearCombinationISJ_Li1EffLNS1J_9ScaleType4KindE0ELNS_15FloatRoundStyleE2ESJ_EENS1_15EpilogueDefaultEEEEEvvEEEEvNT_6ParamsE --------------------------
	.section	.text._ZN7cutlass13device_kernelINS_4gemm6kernel13GemmUniversalIN4cute5tupleIJiiiiEEENS1_10collective13CollectiveMmaINS1_34MainloopSm90TmaGmmaWarpSpecializedILi3ENS5_IJNS4_1CILi1EEESB_SB_EEENS1_32KernelTmaWarpSpecializedPingpongEEENS5_IJNSA_ILi64EEENSA_ILi256EEENSA_ILi128EEEEEENS_6half_tENS5_IJlSB_lEEESJ_SK_NS4_8TiledMMAINS4_8MMA_AtomIJNS4_4SM904GMMA26MMA_64x256x16_F32F16F16_SSILNSO_5MajorE0ELSQ_0ELNSO_7ScaleInE1ELSR_1EEEEEENS4_6LayoutISC_NS5_IJNSA_ILi0EEESV_SV_EEEEENS5_IJNS4_10UnderscoreESY_SY_EEEEENS4_13SM90_TMA_LOADENS4_14ComposedLayoutINS4_7SwizzleILi3ELi4ELi3EEENS4_18smem_ptr_flag_bitsILi16EEENSU_INS5_IJNSA_ILi8EEESF_EEENS5_IJSF_SB_EEEEEEEvNS4_8identityES11_S1B_vS1C_EENS_8epilogue10collective6detail29Sm90TmaWarpSpecializedAdapterINS1F_15DefaultEpilogueISJ_SK_SK_NS1E_6thread17LinearCombinationISJ_Li1EffLNS1J_9ScaleType4KindE0ELNS_15FloatRoundStyleE2ESJ_EENS1_15EpilogueDefaultEEEEEvvEEEEvNT_6ParamsE,"ax",@progbits
	.align	128
.text._ZN7cutlass13device_kernelINS_4gemm6kernel13GemmUniversalIN4cute5tupleIJiiiiEEENS1_10collective13CollectiveMmaINS1_34MainloopSm90TmaGmmaWarpSpecializedILi3ENS5_IJNS4_1CILi1EEESB_SB_EEENS1_32KernelTmaWarpSpecializedPingpongEEENS5_IJNSA_ILi64EEENSA_ILi256EEENSA_ILi128EEEEEENS_6half_tENS5_IJlSB_lEEESJ_SK_NS4_8TiledMMAINS4_8MMA_AtomIJNS4_4SM904GMMA26MMA_64x256x16_F32F16F16_SSILNSO_5MajorE0ELSQ_0ELNSO_7ScaleInE1ELSR_1EEEEEENS4_6LayoutISC_NS5_IJNSA_ILi0EEESV_SV_EEEEENS5_IJNS4_10UnderscoreESY_SY_EEEEENS4_13SM90_TMA_LOADENS4_14ComposedLayoutINS4_7SwizzleILi3ELi4ELi3EEENS4_18smem_ptr_flag_bitsILi16EEENSU_INS5_IJNSA_ILi8EEESF_EEENS5_IJSF_SB_EEEEEEEvNS4_8identityES11_S1B_vS1C_EENS_8epilogue10collective6detail29Sm90TmaWarpSpecializedAdapterINS1F_15DefaultEpilogueISJ_SK_SK_NS1E_6thread17LinearCombinationISJ_Li1EffLNS1J_9ScaleType4KindE0ELNS_15FloatRoundStyleE2ESJ_EENS1_15EpilogueDefaultEEEEEvvEEEEvNT_6ParamsE:
        .type           _ZN7cutlass13device_kernelINS_4gemm6kernel13GemmUniversalIN4cute5tupleIJiiiiEEENS1_10collective13CollectiveMmaINS1_34MainloopSm90TmaGmmaWarpSpecializedILi3ENS5_IJNS4_1CILi1EEESB_SB_EEENS1_32KernelTmaWarpSpecializedPingpongEEENS5_IJNSA_ILi64EEENSA_ILi256EEENSA_ILi128EEEEEENS_6half_tENS5_IJlSB_lEEESJ_SK_NS4_8TiledMMAINS4_8MMA_AtomIJNS4_4SM904GMMA26MMA_64x256x16_F32F16F16_SSILNSO_5MajorE0ELSQ_0ELNSO_7ScaleInE1ELSR_1EEEEEENS4_6LayoutISC_NS5_IJNSA_ILi0EEESV_SV_EEEEENS5_IJNS4_10UnderscoreESY_SY_EEEEENS4_13SM90_TMA_LOADENS4_14ComposedLayoutINS4_7SwizzleILi3ELi4ELi3EEENS4_18smem_ptr_flag_bitsILi16EEENSU_INS5_IJNSA_ILi8EEESF_EEENS5_IJSF_SB_EEEEEEEvNS4_8identityES11_S1B_vS1C_EENS_8epilogue10collective6detail29Sm90TmaWarpSpecializedAdapterINS1F_15DefaultEpilogueISJ_SK_SK_NS1E_6thread17LinearCombinationISJ_Li1EffLNS1J_9ScaleType4KindE0ELNS_15FloatRoundStyleE2ESJ_EENS1_15EpilogueDefaultEEEEEvvEEEEvNT_6ParamsE,@function
        .size           _ZN7cutlass13device_kernelINS_4gemm6kernel13GemmUniversalIN4cute5tupleIJiiiiEEENS1_10collective13CollectiveMmaINS1_34MainloopSm90TmaGmmaWarpSpecializedILi3ENS5_IJNS4_1CILi1EEESB_SB_EEENS1_32KernelTmaWarpSpecializedPingpongEEENS5_IJNSA_ILi64EEENSA_ILi256EEENSA_ILi128EEEEEENS_6half_tENS5_IJlSB_lEEESJ_SK_NS4_8TiledMMAINS4_8MMA_AtomIJNS4_4SM904GMMA26MMA_64x256x16_F32F16F16_SSILNSO_5MajorE0ELSQ_0ELNSO_7ScaleInE1ELSR_1EEEEEENS4_6LayoutISC_NS5_IJNSA_ILi0EEESV_SV_EEEEENS5_IJNS4_10UnderscoreESY_SY_EEEEENS4_13SM90_TMA_LOADENS4_14ComposedLayoutINS4_7SwizzleILi3ELi4ELi3EEENS4_18smem_ptr_flag_bitsILi16EEENSU_INS5_IJNSA_ILi8EEESF_EEENS5_IJSF_SB_EEEEEEEvNS4_8identityES11_S1B_vS1C_EENS_8epilogue10collective6detail29Sm90TmaWarpSpecializedAdapterINS1F_15DefaultEpilogueISJ_SK_SK_NS1E_6thread17LinearCombinationISJ_Li1EffLNS1J_9ScaleType4KindE0ELNS_15FloatRoundStyleE2ESJ_EENS1_15EpilogueDefaultEEEEEvvEEEEvNT_6ParamsE,(.L_x_323 - _ZN7cutlass13device_kernelINS_4gemm6kernel13GemmUniversalIN4cute5tupleIJiiiiEEENS1_10collective13CollectiveMmaINS1_34MainloopSm90TmaGmmaWarpSpecializedILi3ENS5_IJNS4_1CILi1EEESB_SB_EEENS1_32KernelTmaWarpSpecializedPingpongEEENS5_IJNSA_ILi64EEENSA_ILi256EEENSA_ILi128EEEEEENS_6half_tENS5_IJlSB_lEEESJ_SK_NS4_8TiledMMAINS4_8MMA_AtomIJNS4_4SM904GMMA26MMA_64x256x16_F32F16F16_SSILNSO_5MajorE0ELSQ_0ELNSO_7ScaleInE1ELSR_1EEEEEENS4_6LayoutISC_NS5_IJNSA_ILi0EEESV_SV_EEEEENS5_IJNS4_10UnderscoreESY_SY_EEEEENS4_13SM90_TMA_LOADENS4_14ComposedLayoutINS4_7SwizzleILi3ELi4ELi3EEENS4_18smem_ptr_flag_bitsILi16EEENSU_INS5_IJNSA_ILi8EEESF_EEENS5_IJSF_SB_EEEEEEEvNS4_8identityES11_S1B_vS1C_EENS_8epilogue10collective6detail29Sm90TmaWarpSpecializedAdapterINS1F_15DefaultEpilogueISJ_SK_SK_NS1E_6thread17LinearCombinationISJ_Li1EffLNS1J_9ScaleType4KindE0ELNS_15FloatRoundStyleE2ESJ_EENS1_15EpilogueDefaultEEEEEvvEEEEvNT_6ParamsE)
        .other          _ZN7cutlass13device_kernelINS_4gemm6kernel13GemmUniversalIN4cute5tupleIJiiiiEEENS1_10collective13CollectiveMmaINS1_34MainloopSm90TmaGmmaWarpSpecializedILi3ENS5_IJNS4_1CILi1EEESB_SB_EEENS1_32KernelTmaWarpSpecializedPingpongEEENS5_IJNSA_ILi64EEENSA_ILi256EEENSA_ILi128EEEEEENS_6half_tENS5_IJlSB_lEEESJ_SK_NS4_8TiledMMAINS4_8MMA_AtomIJNS4_4SM904GMMA26MMA_64x256x16_F32F16F16_SSILNSO_5MajorE0ELSQ_0ELNSO_7ScaleInE1ELSR_1EEEEEENS4_6LayoutISC_NS5_IJNSA_ILi0EEESV_SV_EEEEENS5_IJNS4_10UnderscoreESY_SY_EEEEENS4_13SM90_TMA_LOADENS4_14ComposedLayoutINS4_7SwizzleILi3ELi4ELi3EEENS4_18smem_ptr_flag_bitsILi16EEENSU_INS5_IJNSA_ILi8EEESF_EEENS5_IJSF_SB_EEEEEEEvNS4_8identityES11_S1B_vS1C_EENS_8epilogue10collective6detail29Sm90TmaWarpSpecializedAdapterINS1F_15DefaultEpilogueISJ_SK_SK_NS1E_6thread17LinearCombinationISJ_Li1EffLNS1J_9ScaleType4KindE0ELNS_15FloatRoundStyleE2ESJ_EENS1_15EpilogueDefaultEEEEEvvEEEEvNT_6ParamsE,@"STO_CUDA_ENTRY STV_DEFAULT"
_ZN7cutlass13device_kernelINS_4gemm6kernel13GemmUniversalIN4cute5tupleIJiiiiEEENS1_10collective13CollectiveMmaINS1_34MainloopSm90TmaGmmaWarpSpecializedILi3ENS5_IJNS4_1CILi1EEESB_SB_EEENS1_32KernelTmaWarpSpecializedPingpongEEENS5_IJNSA_ILi64EEENSA_ILi256EEENSA_ILi128EEEEEENS_6half_tENS5_IJlSB_lEEESJ_SK_NS4_8TiledMMAINS4_8MMA_AtomIJNS4_4SM904GMMA26MMA_64x256x16_F32F16F16_SSILNSO_5MajorE0ELSQ_0ELNSO_7ScaleInE1ELSR_1EEEEEENS4_6LayoutISC_NS5_IJNSA_ILi0EEESV_SV_EEEEENS5_IJNS4_10UnderscoreESY_SY_EEEEENS4_13SM90_TMA_LOADENS4_14ComposedLayoutINS4_7SwizzleILi3ELi4ELi3EEENS4_18smem_ptr_flag_bitsILi16EEENSU_INS5_IJNSA_ILi8EEESF_EEENS5_IJSF_SB_EEEEEEEvNS4_8identityES11_S1B_vS1C_EENS_8epilogue10collective6detail29Sm90TmaWarpSpecializedAdapterINS1F_15DefaultEpilogueISJ_SK_SK_NS1E_6thread17LinearCombinationISJ_Li1EffLNS1J_9ScaleType4KindE0ELNS_15FloatRoundStyleE2ESJ_EENS1_15EpilogueDefaultEEEEEvvEEEEvNT_6ParamsE:
[----:B------:R-:W0:Y:S02]  /*0000*/  LDC R1, c[0x0][0x28] ;  /* 0x00000a00ff017b82 */ /* 0x000e240000000800 */
[----:B0-----:R-:W-:Y:S01]  /*0010*/  VIADD R1, R1, 0xfffffff8 ;  /* 0xfffffff801017836 */ /* 0x001fe20000000000 */
[----:B------:R-:W0:Y:S01]  /*0020*/  S2R R4, SR_TID.X ;  /* 0x0000000000047919 */ /* 0x000e220000002100 */
[----:B------:R-:W-:Y:S01]  /*0030*/  ELECT P0, URZ, PT ;  /* 0x00000000003f782f */ /* 0x000fe20003800000 */
[----:B------:R-:W-:Y:S01]  /*0040*/  BSSY B0, `(.L_x_0) ;  /* 0x000000f000007945 */ /* 0x000fe20003800000 */
[--C-:B0-----:R-:W-:Y:S02]  /*0050*/  SHF.R.U32.HI R0, RZ, 0x5, R4.reuse ;  /* 0x00000005ff007819 */ /* 0x101fe40000011604 */
[----:B------:R-:W-:-:S03]  /*0060*/  SHF.R.U32.HI R5, RZ, 0x7, R4 ;  /* 0x00000007ff057819 */ /* 0x000fc60000011604 */
[----:B------:R-:W0:Y:S04]  /*0070*/  SHFL.IDX PT, R2, R0, RZ, 0x1f ;  /* 0x00001fff00027589 */ /* 0x000e2800000e0000 */
[----:B------:R1:W2:Y:S01]  /*0080*/  SHFL.IDX PT, R8, R5, RZ, 0x1f ;  /* 0x00001fff05087589 */ /* 0x0002a200000e0000 */
[----:B0-----:R-:W-:-:S13]  /*0090*/  ISETP.NE.OR P0, PT, R2, RZ, !P0 ;  /* 0x000000ff0200720c */ /* 0x001fda0004705670 */
[----:B-12---:R-:W-:Y:S05]  /*00a0*/  @P0 BRA `(.L_x_1) ;  /* 0x0000000000200947 */ /* 0x006fea0003800000 */
[----:B------:R-:W-:Y:S02]  /*00b0*/  ULDC.64 UR4, c[0x0][0x198] ;  /* 0x0000660000047ab9 */ /* 0x000fe40000000a00 */
[----:B------:R-:W-:Y:S02]  /*00c0*/  UIADD3 UR6, UP0, UR4, 0xf0, URZ ;  /* 0x000000f004067890 */ /* 0x000fe4000ff1e03f */
[----:B------:R-:W-:Y:S02]  /*00d0*/  UIADD3 UR4, UP1, UR4, 0x1f0, URZ ;  /* 0x000001f004047890 */ /* 0x000fe4000ff3e03f */
[----:B------:R-:W-:Y:S02]  /*00e0*/  UIADD3.X UR7, URZ, UR5, URZ, UP0, !UPT ;  /* 0x000000053f077290 */ /* 0x000fe400087fe43f */
[----:B------:R-:W-:-:S07]  /*00f0*/  UIADD3.X UR5, URZ, UR5, URZ, UP1, !UPT ;  /* 0x000000053f057290 */ /* 0x000fce0008ffe43f */
[----:B------:R0:W-:Y:S02]  /*0100*/  UTMACCTL.PF [UR6] ;  /* 0x00000000060079b9 */ /* 0x0001e40008040000 */
[----:B------:R0:W-:Y:S02]  /*0110*/  UTMACCTL.PF [UR4] ;  /* 0x00000000040079b9 */ /* 0x0001e40008040000 */
[----:B0-----:R-:W-:Y:S01]  /*0120*/  NOP ;  /* 0x0000000000007918 */ /* 0x001fe20000000000 */
.L_x_1:
[----:B------:R-:W-:Y:S05]  /*0130*/  BSYNC B0 ;  /* 0x0000000000007941 */ /* 0x000fea0003800000 */
.L_x_0:
[----:B------:R-:W0:Y:S02]  /*0140*/  SHFL.IDX PT, R3, R0, RZ, 0x1f ;  /* 0x00001fff00037589 */ /* 0x000e2400000e0000 */
[----:B0-----:R-:W-:-:S13]  /*0150*/  ISETP.NE.AND P0, PT, R3, RZ, PT ;  /* 0x000000ff0300720c */ /* 0x001fda0003f05270 */
[----:B------:R-:W-:Y:S05]  /*0160*/  @P0 BRA `(.L_x_2) ;  /* 0x0000000000500947 */ /* 0x000fea0003800000 */
[----:B------:R-:W0:Y:S01]  /*0170*/  S2UR UR8, SR_CgaCtaId ;  /* 0x00000000000879c3 */ /* 0x000e220000008800 */
[----:B------:R-:W-:Y:S01]  /*0180*/  UMOV UR4, 0x400 ;  /* 0x0000040000047882 */ /* 0x000fe20000000000 */
[----:B------:R-:W-:Y:S01]  /*0190*/  UMOV UR5, 0x1 ;  /* 0x0000000100057882 */ /* 0x000fe20000000000 */
[----:B------:R-:W-:Y:S01]  /*01a0*/  UMOV UR6, 0x80 ;  /* 0x0000008000067882 */ /* 0x000fe20000000000 */
[----:B------:R-:W-:Y:S01]  /*01b0*/  ELECT P0, URZ, PT ;  /* 0x00000000003f782f */ /* 0x000fe20003800000 */
[----:B------:R-:W-:-:S04]  /*01c0*/  UIADD3 UR6, -UR6, 0x100000, URZ ;  /* 0x0010000006067890 */ /* 0x000fc8000fffe13f */
[----:B------:R-:W-:Y:S02]  /*01d0*/  USHF.L.U32 UR7, UR6, 0xb, URZ ;  /* 0x0000000b06077899 */ /* 0x000fe4000800063f */
[----:B------:R-:W-:Y:S02]  /*01e0*/  USHF.L.U32 UR6, UR6, 0x1, URZ ;  /* 0x0000000106067899 */ /* 0x000fe4000800063f */
[----:B0-----:R-:W-:Y:S02]  /*01f0*/  ULEA UR8, UR8, UR4, 0x18 ;  /* 0x0000000408087291 */ /* 0x001fe4000f8ec03f */
[----:B------:R-:W-:-:S04]  /*0200*/  UIADD3 UR4, -UR5, 0x100000, URZ ;  /* 0x0010000005047890 */ /* 0x000fc8000fffe13f */
[----:B------:R-:W-:Y:S02]  /*0210*/  USHF.L.U32 UR5, UR4, 0xb, URZ ;  /* 0x0000000b04057899 */ /* 0x000fe4000800063f */
[----:B------:R-:W-:Y:S01]  /*0220*/  USHF.L.U32 UR4, UR4, 0x1, URZ ;  /* 0x0000000104047899 */ /* 0x000fe2000800063f */
[----:B------:R-:W0:Y:S11]  /*0230*/  FENCE.VIEW.ASYNC.S ;  /* 0x00000000000073c6 */ /* 0x000e360000000000 */
[----:B0-----:R0:W1:Y:S01]  /*0240*/  SYNCS.EXCH.64 URZ, [UR8], UR4 ;  /* 0x00000004083f75b2 */ /* 0x0010620008000100 */
[----:B------:R0:W2:Y:S01]  /*0250*/  SYNCS.EXCH.64 URZ, [UR8+0x18], UR6 ;  /* 0x00001806083f75b2 */ /* 0x0000a20008000100 */
[----:B------:R0:W3:Y:S01]  /*0260*/  SYNCS.EXCH.64 URZ, [UR8+0x8], UR4 ;  /* 0x00000804083f75b2 */ /* 0x0000e20008000100 */
[----:B------:R0:W4:Y:S01]  /*0270*/  SYNCS.EXCH.64 URZ, [UR8+0x20], UR6 ;  /* 0x00002006083f75b2 */ /* 0x0001220008000100 */
[----:B------:R0:W0:Y:S01]  /*0280*/  SYNCS.EXCH.64 URZ, [UR8+0x10], UR4 ;  /* 0x00001004083f75b2 */ /* 0x0000220008000100 */
[----:B------:R0:W0:Y:S01]  /*0290*/  SYNCS.EXCH.64 URZ, [UR8+0x28], UR6 ;  /* 0x00002806083f75b2 */ /* 0x0000220008000100 */
[----:B------:R-:W-:Y:S01]  /*02a0*/  NOP ;  /* 0x0000000000007918 */ /* 0x000fe20000000000 */
.L_x_2:
[----:B------:R-:W5:Y:S01]  /*02b0*/  SHFL.IDX PT, R6, R0, RZ, 0x1f ;  /* 0x00001fff00067589 */ /* 0x000f6200000e0000 */
[----:B------:R-:W-:Y:S01]  /*02c0*/  ELECT P0, URZ, PT ;  /* 0x00000000003f782f */ /* 0x000fe20003800000 */
[----:B------:R-:W-:Y:S01]  /*02d0*/  NOP ;  /* 0x0000000000007918 */ /* 0x000fe20000000000 */
[----:B------:R-:W-:Y:S01]  /*02e0*/  ELECT P1, URZ, PT ;  /* 0x00000000003f782f */ /* 0x000fe20003820000 */
[----:B------:R-:W1:Y:S01]  /*02f0*/  SHFL.IDX PT, R3, R0, RZ, 0x1f ;  /* 0x00001fff00037589 */ /* 0x000e6200000e0000 */
[----:B0-----:R-:W-:Y:S01]  /*0300*/  UMOV UR4, 0x20 ;  /* 0x0000002000047882 */ /* 0x001fe20000000000 */
[----:B------:R-:W-:Y:S01]  /*0310*/  UMOV UR11, 0x80 ;  /* 0x00000080000b7882 */ /* 0x000fe20000000000 */
[----:B------:R-:W-:Y:S01]  /*0320*/  NOP ;  /* 0x0000000000007918 */ /* 0x000fe20000000000 */
[C---:B------:R-:W-:Y:S01]  /*0330*/  VIADD R33, R8.reuse, 0xffffffff ;  /* 0xffffffff08217836 */ /* 0x040fe20000000000 */
[----:B------:R-:W0:Y:S01]  /*0340*/  SHFL.IDX PT, R5, R5, RZ, 0x1f ;  /* 0x00001fff05057589 */ /* 0x000e2200000e0000 */
[----:B------:R-:W-:Y:S01]  /*0350*/  ULDC.64 UR36, c[0x0][0x208] ;  /* 0x0000820000247ab9 */ /* 0x000fe20000000a00 */
[----:B------:R-:W-:-:S02]  /*0360*/  ISETP.NE.AND P2, PT, R8, RZ, PT ;  /* 0x000000ff0800720c */ /* 0x000fc40003f45270 */
[----:B------:R-:W-:Y:S02]  /*0370*/  ISETP.GE.U32.AND P3, PT, R33, 0x2, PT ;  /* 0x000000022100780c */ /* 0x000fe40003f66070 */
[----:B-----5:R-:W-:Y:S02]  /*0380*/  ISETP.NE.OR P0, PT, R6, RZ, !P0 ;  /* 0x000000ff0600720c */ /* 0x020fe40004705670 */
[----:B-1----:R-:W-:Y:S02]  /*0390*/  ISETP.NE.OR P1, PT, R3, RZ, !P1 ;  /* 0x000000ff0300720c */ /* 0x002fe40004f25670 */
[----:B------:R-:W-:-:S04]  /*03a0*/  SHF.R.S32.HI R3, RZ, 0x1f, R2 ;  /* 0x0000001fff037819 */ /* 0x000fc80000011402 */
[----:B------:R-:W-:-:S05]  /*03b0*/  LEA.HI R3, R3, R2, RZ, 0x2 ;  /* 0x0000000203037211 */ /* 0x000fca00078f10ff */
[----:B------:R-:W-:Y:S01]  /*03c0*/  VOTEU.ALL UP0, P0 ;  /* 0x00000000003f7886 */ /* 0x000fe20000000000 */
[----:B------:R-:W-:Y:S01]  /*03d0*/  LOP3.LUT R3, R3, 0xfffffffc, RZ, 0xc0, !PT ;  /* 0xfffffffc03037812 */ /* 0x000fe200078ec0ff */
[----:B------:R-:W-:-:S03]  /*03e0*/  VOTEU.ALL UP1, P1 ;  /* 0x00000000003f7886 */ /* 0x000fc60000820000 */
[----:B------:R-:W1:Y:S01]  /*03f0*/  @!UP0 S2UR UR7, SR_CgaCtaId ;  /* 0x00000000000789c3 */ /* 0x000e620000008800 */
[----:B------:R-:W-:Y:S01]  /*0400*/  @!UP0 UMOV UR6, 0x400 ;  /* 0x0000040000068882 */ /* 0x000fe20000000000 */
[----:B------:R-:W-:-:S04]  /*0410*/  @!UP0 UIADD3 UR4, -UR4, 0x100000, URZ ;  /* 0x0010000004048890 */ /* 0x000fc8000fffe13f */
[----:B------:R-:W-:Y:S02]  /*0420*/  @!UP0 USHF.L.U32 UR5, UR4, 0xb, URZ ;  /* 0x0000000b04058899 */ /* 0x000fe4000800063f */
[----:B------:R-:W-:Y:S01]  /*0430*/  @!UP0 USHF.L.U32 UR4, UR4, 0x1, URZ ;  /* 0x0000000104048899 */ /* 0x000fe2000800063f */
[----:B------:R-:W-:Y:S01]  /*0440*/  IMAD.IADD R0, R2, 0x1, -R3 ;  /* 0x0000000102007824 */ /* 0x000fe200078e0a03 */
[----:B------:R-:W-:Y:S01]  /*0450*/  @!UP1 UMOV UR9, 0x400 ;  /* 0x0000040000099882 */ /* 0x000fe20000000000 */
[----:B------:R-:W-:Y:S01]  /*0460*/  VOTEU.ALL UP2, P1 ;  /* 0x00000000003f7886 */ /* 0x000fe20000840000 */
[----:B------:R-:W-:Y:S01]  /*0470*/  VOTEU.ALL UP3, P1 ;  /* 0x00000000003f7886 */ /* 0x000fe20000860000 */
[----:B------:R-:W-:Y:S01]  /*0480*/  VOTEU.ALL UP4, P1 ;  /* 0x00000000003f7886 */ /* 0x000fe20000880000 */
[----:B------:R-:W5:Y:S01]  /*0490*/  @!UP1 S2UR UR10, SR_CgaCtaId ;  /* 0x00000000000a99c3 */ /* 0x000f620000008800 */
[----:B------:R-:W-:Y:S01]  /*04a0*/  VOTEU.ALL UP5, P1 ;  /* 0x00000000003f7886 */ /* 0x000fe200008a0000 */
[----:B------:R-:W-:-:S04]  /*04b0*/  SHF.R.S32.HI R3, RZ, 0x1f, R4 ;  /* 0x0000001fff037819 */ /* 0x000fc80000011404 */
[----:B------:R-:W-:-:S04]  /*04c0*/  LEA.HI R3, R3, R4, RZ, 0x7 ;  /* 0x0000000403037211 */ /* 0x000fc800078f38ff */
[----:B------:R-:W-:-:S05]  /*04d0*/  LOP3.LUT R3, R3, 0xffffff80, RZ, 0xc0, !PT ;  /* 0xffffff8003037812 */ /* 0x000fca00078ec0ff */
[----:B------:R-:W-:Y:S01]  /*04e0*/  IMAD.IADD R3, R4, 0x1, -R3 ;  /* 0x0000000104037824 */ /* 0x000fe200078e0a03 */
[----:B-1----:R-:W-:Y:S02]  /*04f0*/  @!UP0 ULEA UR8, UR7, UR6, 0x18 ;  /* 0x0000000607088291 */ /* 0x002fe4000f8ec03f */
[----:B------:R-:W-:-:S04]  /*0500*/  @!UP1 UIADD3 UR6, -UR11, 0x100000, URZ ;  /* 0x001000000b069890 */ /* 0x000fc8000fffe13f */
[----:B------:R-:W-:Y:S02]  /*0510*/  @!UP1 USHF.L.U32 UR7, UR6, 0xb, URZ ;  /* 0x0000000b06079899 */ /* 0x000fe4000800063f */
[----:B------:R-:W-:Y:S01]  /*0520*/  @!UP1 USHF.L.U32 UR6, UR6, 0x1, URZ ;  /* 0x0000000106069899 */ /* 0x000fe2000800063f */
[----:B------:R-:W-:Y:S01]  /*0530*/  VOTEU.ALL UP0, P0 ;  /* 0x00000000003f7886 */ /* 0x000fe20000000000 */
[----:B-----5:R-:W-:Y:S01]  /*0540*/  @!UP1 ULEA UR9, UR10, UR9, 0x18 ;  /* 0x000000090a099291 */ /* 0x020fe2000f8ec03f */
[----:B------:R-:W-:Y:S02]  /*0550*/  VOTEU.ALL UP1, P0 ;  /* 0x00000000003f7886 */ /* 0x000fe40000020000 */
[----:B------:R-:W-:Y:S01]  /*0560*/  ULDC.64 UR10, c[0x0][0x598] ;  /* 0x00016600000a7ab9 */ /* 0x000fe20000000a00 */
[----:B------:R-:W-:Y:S01]  /*0570*/  ISETP.NE.AND P0, PT, R0, 0x3, PT ;  /* 0x000000030000780c */ /* 0x000fe20003f05270 */
[----:B------:R-:W1:Y:S02]  /*0580*/  FENCE.VIEW.ASYNC.S ;  /* 0x00000000000073c6 */ /* 0x000e640000000000 */
[----:B-1----:R1:W2:Y:S01]  /*0590*/  @!UP0 SYNCS.EXCH.64 URZ, [UR8+0x60], UR4 ;  /* 0x00006004083f85b2 */ /* 0x0022a20008000100 */
[----:B------:R-:W-:-:S02]  /*05a0*/  ISETP.NE.U32.AND P1, PT, RZ, UR10, PT ;  /* 0x0000000aff007c0c */ /* 0x000fc4000bf25070 */
[----:B------:R-:W-:Y:S02]  /*05b0*/  ISETP.EQ.OR P0, PT, R0, RZ, !P0 ;  /* 0x000000ff0000720c */ /* 0x000fe40004702670 */
[----:B------:R-:W-:Y:S02]  /*05c0*/  ISETP.NE.AND.EX P1, PT, RZ, UR11, PT, P1 ;  /* 0x0000000bff007c0c */ /* 0x000fe4000bf25310 */
[----:B------:R-:W-:-:S04]  /*05d0*/  ISETP.EQ.AND P0, PT, R8, RZ, P0 ;  /* 0x000000ff0800720c */ /* 0x000fc80000702270 */
[----:B------:R-:W-:-:S04]  /*05e0*/  SEL R16, RZ, 0x1, !P0 ;  /* 0x00000001ff107807 */ /* 0x000fc80004000000 */
[----:B------:R-:W-:Y:S01]  /*05f0*/  SEL R16, R16, 0x2, P3 ;  /* 0x0000000210107807 */ /* 0x000fe20001800000 */
[----:B------:R1:W2:Y:S01]  /*0600*/  @!UP1 SYNCS.EXCH.64 URZ, [UR8+0x68], UR4 ;  /* 0x00006804083f95b2 */ /* 0x0002a20008000100 */
[----:B------:R-:W-:Y:S01]  /*0610*/  NOP ;  /* 0x0000000000007918 */ /* 0x000fe20000000000 */
[----:B------:R1:W2:Y:S01]  /*0620*/  @!UP2 SYNCS.EXCH.64 URZ, [UR9+0x40], UR6 ;  /* 0x00004006093fa5b2 */ /* 0x0002a20008000100 */
[----:B------:R1:W2:Y:S01]  /*0630*/  @!UP3 SYNCS.EXCH.64 URZ, [UR9+0x48], UR6 ;  /* 0x00004806093fb5b2 */ /* 0x0002a20008000100 */
[----:B------:R1:W2:Y:S01]  /*0640*/  @!UP4 SYNCS.EXCH.64 URZ, [UR9+0x50], UR6 ;  /* 0x00005006093fc5b2 */ /* 0x0002a20008000100 */
[----:B------:R1:W2:Y:S01]  /*0650*/  @!UP5 SYNCS.EXCH.64 URZ, [UR9+0x58], UR6 ;  /* 0x00005806093fd5b2 */ /* 0x0002a20008000100 */
[----:B------:R-:W-:Y:S01]  /*0660*/  NOP ;  /* 0x0000000000007918 */ /* 0x000fe20000000000 */
[----:B--234-:R-:W-:Y:S06]  /*0670*/  BAR.SYNC.DEFER_BLOCKING 0x0 ;  /* 0x0000000000007b1d */ /* 0x01cfec0000010000 */
[----:B01----:R-:W-:Y:S05]  /*0680*/  @!P1 BRA `(.L_x_3) ;  /* 0x00000000001c9947 */ /* 0x003fea0003800000 */
[----:B------:R-:W0:Y:S02]  /*0690*/  LDC.64 R6, c[0x0][0x598] ;  /* 0x00016600ff067b82 */ /* 0x000e240000000a00 */
[----:B0-----:R-:W2:Y:S02]  /*06a0*/  LDG.E.64 R6, desc[UR36][R6.64] ;  /* 0x0000002406067981 */ /* 0x001ea4000c1e1b00 */
[----:B--2---:R-:W-:-:S04]  /*06b0*/  ISETP.NE.U32.AND P0, PT, R6, RZ, PT ;  /* 0x000000ff0600720c */ /* 0x004fc80003f05070 */
[----:B------:R-:W-:-:S13]  /*06c0*/  ISETP.NE.AND.EX P0, PT, R7, RZ, PT, P0 ;  /* 0x000000ff0700720c */ /* 0x000fda0003f05300 */
[----:B------:R-:W-:Y:S05]  /*06d0*/  @!P0 BRA `(.L_x_3) ;  /* 0x0000000000088947 */ /* 0x000fea0003800000 */
[----:B------:R1:W5:Y:S01]  /*06e0*/  LD.E R153, desc[UR36][R6.64] ;  /* 0x0000002406997980 */ /* 0x000362000c101900 */
[----:B------:R-:W-:Y:S05]  /*06f0*/  BRA `(.L_x_4) ;  /* 0x0000000000247947 */ /* 0x000fea0003800000 */
.L_x_3:
[----:B------:R-:W-:Y:S02]  /*0700*/  ULDC.64 UR4, c[0x0][0x588] ;  /* 0x0001620000047ab9 */ /* 0x000fe40000000a00 */
[----:B------:R-:W-:-:S04]  /*0710*/  ISETP.NE.U32.AND P0, PT, RZ, UR4, PT ;  /* 0x00000004ff007c0c */ /* 0x000fc8000bf05070 */
[----:B------:R-:W-:-:S13]  /*0720*/  ISETP.NE.AND.EX P0, PT, RZ, UR5, PT, P0 ;  /* 0x00000005ff007c0c */ /* 0x000fda000bf05300 */
[----:B------:R-:W-:Y:S05]  /*0730*/  @!P0 BRA `(.L_x_5) ;  /* 0x00000000000c8947 */ /* 0x000fea0003800000 */
[----:B------:R-:W0:Y:S02]  /*0740*/  LDC.64 R6, c[0x0][0x588] ;  /* 0x00016200ff067b82 */ /* 0x000e240000000a00 */
[----:B0-----:R0:W5:Y:S01]  /*0750*/  LDG.E R153, desc[UR36][R6.64] ;  /* 0x0000002406997981 */ /* 0x001162000c1e1900 */
[----:B------:R-:W-:Y:S05]  /*0760*/  BRA `(.L_x_4) ;  /* 0x0000000000087947 */ /* 0x000fea0003800000 */
.L_x_5:
[----:B------:R-:W-:Y:S02]  /*0770*/  ULDC UR4, c[0x0][0x580] ;  /* 0x0001600000047ab9 */ /* 0x000fe40000000800 */
[----:B------:R-:W-:-:S07]  /*0780*/  IMAD.U32 R153, RZ, RZ, UR4 ;  /* 0x00000004ff997e24 */ /* 0x000fce000f8e00ff */
.L_x_4:
[----:B------:R-:W-:Y:S02]  /*0790*/  ULDC.64 UR4, c[0x0][0x5a0] ;  /* 0x0001680000047ab9 */ /* 0x000fe40000000a00 */
[----:B------:R-:W-:-:S04]  /*07a0*/  ISETP.NE.U32.AND P0, PT, RZ, UR4, PT ;  /* 0x00000004ff007c0c */ /* 0x000fc8000bf05070 */
[----:B------:R-:W-:-:S13]  /*07b0*/  ISETP.NE.AND.EX P0, PT, RZ, UR5, PT, P0 ;  /* 0x00000005ff007c0c */ /* 0x000fda000bf05300 */
[----:B------:R-:W-:Y:S05]  /*07c0*/  @!P0 BRA `(.L_x_6) ;  /* 0x00000000001c8947 */ /* 0x000fea0003800000 */
[----:B01----:R-:W0:Y:S02]  /*07d0*/  LDC.64 R6, c[0x0][0x5a0] ;  /* 0x00016800ff067b82 */ /* 0x003e240000000a00 */
[----:B0-----:R-:W2:Y:S02]  /*07e0*/  LDG.E.64 R6, desc[UR36][R6.64] ;  /* 0x0000002406067981 */ /* 0x001ea4000c1e1b00 */
[----:B--2---:R-:W-:-:S04]  /*07f0*/  ISETP.NE.U32.AND P0, PT, R6, RZ, PT ;  /* 0x000000ff0600720c */ /* 0x004fc80003f05070 */
[----:B------:R-:W-:-:S13]  /*0800*/  ISETP.NE.AND.EX P0, PT, R7, RZ, PT, P0 ;  /* 0x000000ff0700720c */ /* 0x000fda0003f05300 */
[----:B------:R-:W-:Y:S05]  /*0810*/  @!P0 BRA `(.L_x_6) ;  /* 0x0000000000088947 */ /* 0x000fea0003800000 */
[----:B------:R3:W5:Y:S01]  /*0820*/  LD.E R152, desc[UR36][R6.64] ;  /* 0x0000002406987980 */ /* 0x000762000c101900 */
[----:B------:R-:W-:Y:S05]  /*0830*/  BRA `(.L_x_7) ;  /* 0x0000000000247947 */ /* 0x000fea0003800000 */
.L_x_6:
[----:B------:R-:W-:Y:S02]  /*0840*/  ULDC.64 UR4, c[0x0][0x590] ;  /* 0x0001640000047ab9 */ /* 0x000fe40000000a00 */
[----:B------:R-:W-:-:S04]  /*0850*/  ISETP.NE.U32.AND P0, PT, RZ, UR4, PT ;  /* 0x00000004ff007c0c */ /* 0x000fc8000bf05070 */
[----:B------:R-:W-:-:S13]  /*0860*/  ISETP.NE.AND.EX P0, PT, RZ, UR5, PT, P0 ;  /* 0x00000005ff007c0c */ /* 0x000fda000bf05300 */
[----:B------:R-:W-:Y:S05]  /*0870*/  @!P0 BRA `(.L_x_8) ;  /* 0x00000000000c8947 */ /* 0x000fea0003800000 */
[----:B01----:R-:W0:Y:S02]  /*0880*/  LDC.64 R6, c[0x0][0x590] ;  /* 0x00016400ff067b82 */ /* 0x003e240000000a00 */
[----:B0-----:R2:W5:Y:S01]  /*0890*/  LDG.E R152, desc[UR36][R6.64] ;  /* 0x0000002406987981 */ /* 0x001562000c1e1900 */
[----:B------:R-:W-:Y:S05]  /*08a0*/  BRA `(.L_x_7) ;  /* 0x0000000000087947 */ /* 0x000fea0003800000 */
.L_x_8:
[----:B------:R-:W-:Y:S02]  /*08b0*/  ULDC UR4, c[0x0][0x584] ;  /* 0x0001610000047ab9 */ /* 0x000fe40000000800 */
[----:B------:R-:W-:-:S07]  /*08c0*/  IMAD.U32 R152, RZ, RZ, UR4 ;  /* 0x00000004ff987e24 */ /* 0x000fce000f8e00ff */
.L_x_7:
[----:B------:R-:W4:Y:S01]  /*08d0*/  LDC R2, c[0x0][0x65c] ;  /* 0x00019700ff027b82 */ /* 0x000f220000000800 */
[----:B------:R-:W4:Y:S01]  /*08e0*/  S2R R14, SR_CTAID.Y ;  /* 0x00000000000e7919 */ /* 0x000f220000002600 */
[----:B------:R-:W-:Y:S01]  /*08f0*/  ULDC UR6, c[0x0][0x28c] ;  /* 0x0000a30000067ab9 */ /* 0x000fe20000000800 */
[----:B------:R-:W-:Y:S01]  /*0900*/  ISETP.NE.AND P0, PT, R8, 0x2, PT ;  /* 0x000000020800780c */ /* 0x000fe20003f05270 */
[----:B------:R-:W-:Y:S01]  /*0910*/  UIADD3 UR6, UR6, 0x7f, URZ ;  /* 0x0000007f06067890 */ /* 0x000fe2000fffe03f */
[----:B0123--:R-:W0:Y:S01]  /*0920*/  S2R R6, SR_CTAID.X ;  /* 0x0000000000067919 */ /* 0x00fe220000002500 */
[----:B------:R-:W-:Y:S01]  /*0930*/  IMAD.MOV.U32 R7, RZ, RZ, RZ ;  /* 0x000000ffff077224 */ /* 0x000fe200078e00ff */
[----:B------:R-:W-:Y:S01]  /*0940*/  UMOV UR38, URZ ;  /* 0x0000003f00267c82 */ /* 0x000fe20008000000 */
[----:B------:R-:W-:Y:S01]  /*0950*/  USHF.R.S32.HI UR7, URZ, 0x1f, UR6 ;  /* 0x0000001f3f077899 */ /* 0x000fe20008011406 */
[----:B------:R-:W-:Y:S01]  /*0960*/  UMOV UR39, URZ ;  /* 0x0000003f00277c82 */ /* 0x000fe20008000000 */
[----:B------:R-:W-:-:S02]  /*0970*/  ULDC.64 UR8, c[0x0][0x650] ;  /* 0x0001940000087ab9 */ /* 0x000fc40000000a00 */
[----:B------:R-:W-:-:S04]  /*0980*/  ULEA.HI UR7, UR7, UR6, URZ, 0x7 ;  /* 0x0000000607077291 */ /* 0x000fc8000f8f383f */
[----:B------:R-:W-:Y:S01]  /*0990*/  USHF.R.S32.HI UR40, URZ, 0x7, UR7 ;  /* 0x000000073f287899 */ /* 0x000fe20008011407 */
[----:B----4-:R-:W-:-:S13]  /*09a0*/  ISETP.NE.AND P1, PT, R2, 0x1, PT ;  /* 0x000000010200780c */ /* 0x010fda0003f25270 */
[----:B------:R-:W0:Y:S01]  /*09b0*/  @P1 LDC R19, c[0x0][0x10] ;  /* 0x00000400ff131b82 */ /* 0x000e220000000800 */
[----:B------:R-:W-:Y:S02]  /*09c0*/  @P1 IMAD.MOV.U32 R8, RZ, RZ, R14 ;  /* 0x000000ffff081224 */ /* 0x000fe400078e000e */
[----:B------:R-:W-:Y:S02]  /*09d0*/  @P1 IMAD.MOV.U32 R9, RZ, RZ, RZ ;  /* 0x000000ffff091224 */ /* 0x000fe400078e00ff */
[----:B------:R-:W-:-:S03]  /*09e0*/  @P1 IMAD.MOV.U32 R17, RZ, RZ, RZ ;  /* 0x000000ffff111224 */ /* 0x000fc600078e00ff */
[----:B------:R-:W1:Y:S01]  /*09f0*/  @!P1 LDC R11, c[0x0][0xc] ;  /* 0x00000300ff0b9b82 */ /* 0x000e620000000800 */
[----:B------:R-:W-:Y:S01]  /*0a00*/  ULDC UR4, c[0x0][0xc] ;  /* 0x0000030000047ab9 */ /* 0x000fe20000000800 */
[----:B------:R-:W-:Y:S02]  /*0a10*/  ULDC UR5, c[0x0][0x10] ;  /* 0x0000040000057ab9 */ /* 0x000fe40000000800 */
[----:B------:R-:W-:-:S04]  /*0a20*/  UIMAD.WIDE.U32 UR4, UR4, UR5, URZ ;  /* 0x00000005040472a5 */ /* 0x000fc8000f8e003f */
[----:B------:R-:W2:Y:S01]  /*0a30*/  LDC R2, c[0x0][0x14] ;  /* 0x00000500ff027b82 */ /* 0x000ea20000000800 */
[----:B0-----:R-:W-:-:S04]  /*0a40*/  @P1 IMAD.WIDE.U32 R18, R6, R19, R8 ;  /* 0x0000001306121225 */ /* 0x001fc800078e0008 */
[----:B------:R-:W-:Y:S02]  /*0a50*/  @P1 IMAD.IADD R17, R19, 0x1, R17 ;  /* 0x0000000113111824 */ /* 0x000fe400078e0211 */
[----:B-1----:R-:W-:-:S04]  /*0a60*/  @!P1 IMAD.WIDE.U32 R8, R11, R14, R6 ;  /* 0x0000000e0b089225 */ /* 0x002fc800078e0006 */
[----:B------:R-:W-:Y:S02]  /*0a70*/  @!P1 IMAD.MOV.U32 R18, RZ, RZ, R8 ;  /* 0x000000ffff129224 */ /* 0x000fe400078e0008 */
[----:B------:R-:W-:Y:S02]  /*0a80*/  @!P1 IMAD.MOV.U32 R17, RZ, RZ, R9 ;  /* 0x000000ffff119224 */ /* 0x000fe400078e0009 */
[----:B--2---:R-:W-:-:S04]  /*0a90*/  IMAD.WIDE.U32 R12, R2, UR4, RZ ;  /* 0x00000004020c7c25 */ /* 0x004fc8000f8e00ff */
[----:B------:R-:W-:Y:S01]  /*0aa0*/  IMAD R23, R2, UR5, RZ ;  /* 0x0000000502177c24 */ /* 0x000fe2000f8e02ff */
[----:B------:R0:W-:Y:S03]  /*0ab0*/  STL.64 [R1], R12 ;  /* 0x0000000c01007387 */ /* 0x0001e60000100a00 */
[----:B------:R-:W-:Y:S01]  /*0ac0*/  IMAD.IADD R23, R13, 0x1, R23 ;  /* 0x000000010d177824 */ /* 0x000fe200078e0217 */
[----:B------:R-:W-:Y:S06]  /*0ad0*/  @P0 BRA `(.L_x_9) ;  /* 0x0000000000200947 */ /* 0x000fec0003800000 */
[----:B------:R-:W-:Y:S01]  /*0ae0*/  UISETP.GE.U32.AND UP0, UPT, UR40, 0x3, UPT ;  /* 0x000000032800788c */ /* 0x000fe2000bf06070 */
[----:B------:R-:W-:Y:S01]  /*0af0*/  IADD3 R18, P0, R18, R12, RZ ;  /* 0x0000000c12127210 */ /* 0x000fe20007f1e0ff */
[----:B------:R-:W-:Y:S01]  /*0b00*/  UIMAD.WIDE.U32 UR4, UR40, -0x55555555, URZ ;  /* 0xaaaaaaab280478a5 */ /* 0x000fe2000f8e003f */
[----:B------:R-:W-:-:S03]  /*0b10*/  UMOV UR39, URZ ;  /* 0x0000003f00277c82 */ /* 0x000fc60008000000 */
[----:B------:R-:W-:Y:S01]  /*0b20*/  USHF.R.U32.HI UR4, URZ, 0x1, UR5 ;  /* 0x000000013f047899 */ /* 0x000fe20008011605 */
[----:B------:R-:W-:-:S03]  /*0b30*/  IMAD.X R17, R23, 0x1, R17, P0 ;  /* 0x0000000117117824 */ /* 0x000fc600000e0611 */
[----:B------:R-:W-:Y:S02]  /*0b40*/  UIMAD UR38, UR4, -0x3, UR40 ;  /* 0xfffffffd042678a4 */ /* 0x000fe4000f8e0228 */
[----:B------:R-:W-:-:S12]  /*0b50*/  @UP0 ULOP3.LUT UR39, UR4, 0x1, URZ, 0xc0, !UPT ;  /* 0x0000000104270892 */ /* 0x000fd8000f8ec03f */
.L_x_9:
[----:B------:R-:W-:Y:S01]  /*0b60*/  ISETP.GE.U32.AND P0, PT, R18, UR8, PT ;  /* 0x0000000812007c0c */ /* 0x000fe2000bf06070 */
[----:B------:R-:W-:Y:S01]  /*0b70*/  IMAD.MOV.U32 R19, RZ, RZ, -0x1 ;  /* 0xffffffffff137424 */ /* 0x000fe200078e00ff */
[----:B------:R-:W-:Y:S01]  /*0b80*/  PRMT R8, RZ, 0x7610, R8 ;  /* 0x00007610ff087816 */ /* 0x000fe20000000008 */
[----:B------:R-:W-:Y:S01]  /*0b90*/  IMAD.MOV.U32 R22, RZ, RZ, -0x1 ;  /* 0xffffffffff167424 */ /* 0x000fe200078e00ff */
[----:B------:R-:W-:Y:S01]  /*0ba0*/  ISETP.GE.U32.AND.EX P0, PT, R17, UR9, PT, P0 ;  /* 0x0000000911007c0c */ /* 0x000fe2000bf06100 */
[----:B------:R-:W-:-:S12]  /*0bb0*/  IMAD.MOV.U32 R2, RZ, RZ, -0x1 ;  /* 0xffffffffff027424 */ /* 0x000fd800078e00ff */
[----:B------:R-:W-:Y:S05]  /*0bc0*/  @P0 BRA `(.L_x_10) ;  /* 0x00000004005c0947 */ /* 0x000fea0003800000 */
[----:B------:R-:W1:Y:S01]  /*0bd0*/  LDC.64 R20, c[0x0][0x628] ;  /* 0x00018a00ff147b82 */ /* 0x000e620000000a00 */
[----:B------:R-:W-:Y:S02]  /*0be0*/  IMAD.MOV.U32 R8, RZ, RZ, R18 ;  /* 0x000000ffff087224 */ /* 0x000fe400078e0012 */
[----:B------:R-:W-:-:S05]  /*0bf0*/  IMAD.MOV.U32 R9, RZ, RZ, R17 ;  /* 0x000000ffff097224 */ /* 0x000fca00078e0011 */
[----:B------:R-:W2:Y:S08]  /*0c00*/  LDC R2, c[0x0][0x630] ;  /* 0x00018c00ff027b82 */ /* 0x000eb00000000800 */
[----:B------:R-:W3:Y:S01]  /*0c10*/  LDC.64 R24, c[0x0][0x620] ;  /* 0x00018800ff187b82 */ /* 0x000ee20000000a00 */
[----:B-1----:R-:W-:-:S04]  /*0c20*/  ISETP.NE.U32.AND P0, PT, R20, RZ, PT ;  /* 0x000000ff1400720c */ /* 0x002fc80003f05070 */
[----:B------:R-:W-:-:S13]  /*0c30*/  ISETP.NE.AND.EX P0, PT, R21, RZ, PT, P0 ;  /* 0x000000ff1500720c */ /* 0x000fda0003f05300 */
[----:B--23--:R-:W-:Y:S05]  /*0c40*/  @!P0 BRA `(.L_x_11) ;  /* 0x0000000000288947 */ /* 0x00cfea0003800000 */
[----:B0-----:R-:W0:Y:S02]  /*0c50*/  LDC R13, c[0x0][0x634] ;  /* 0x00018d00ff0d7b82 */ /* 0x001e240000000800 */
[----:B0-----:R-:W-:-:S05]  /*0c60*/  IADD3 R13, P0, R18, R13, RZ ;  /* 0x0000000d120d7210 */ /* 0x001fca0007f1e0ff */
[----:B------:R-:W-:-:S04]  /*0c70*/  IMAD.X R15, RZ, RZ, R17, P0 ;  /* 0x000000ffff0f7224 */ /* 0x000fc800000e0611 */
[----:B------:R-:W-:-:S04]  /*0c80*/  IMAD.WIDE.U32 R8, R15, R20, RZ ;  /* 0x000000140f087225 */ /* 0x000fc800078e00ff */
[----:B------:R-:W-:-:S04]  /*0c90*/  IMAD.WIDE.U32 R10, P0, R13, R21, R8 ;  /* 0x000000150d0a7225 */ /* 0x000fc80007800008 */
[----:B------:R-:W-:-:S04]  /*0ca0*/  IMAD.WIDE.U32 R8, R13, R20, RZ ;  /* 0x000000140d087225 */ /* 0x000fc800078e00ff */
[----:B------:R-:W-:Y:S01]  /*0cb0*/  IMAD.X R13, RZ, RZ, RZ, P0 ;  /* 0x000000ffff0d7224 */ /* 0x000fe200000e06ff */
[----:B------:R-:W-:Y:S01]  /*0cc0*/  IADD3 RZ, P0, R9, R10, RZ ;  /* 0x0000000a09ff7210 */ /* 0x000fe20007f1e0ff */
[----:B------:R-:W-:-:S04]  /*0cd0*/  IMAD.MOV.U32 R12, RZ, RZ, R11 ;  /* 0x000000ffff0c7224 */ /* 0x000fc800078e000b */
[----:B------:R-:W-:-:S08]  /*0ce0*/  IMAD.WIDE.U32.X R8, R15, R21, R12, P0 ;  /* 0x000000150f087225 */ /* 0x000fd000000e040c */
.L_x_11:
[-CC-:B------:R-:W-:Y:S01]  /*0cf0*/  SHF.R.U64 R31, R8, R2.reuse, R9.reuse ;  /* 0x00000002081f7219 */ /* 0x180fe20000001209 */
[----:B0-----:R-:W0:Y:S01]  /*0d00*/  LDC R12, c[0x0][0x618] ;  /* 0x00018600ff0c7b82 */ /* 0x001e220000000800 */
[----:B------:R-:W-:Y:S01]  /*0d10*/  SHF.R.U32.HI R7, RZ, R2, R9 ;  /* 0x00000002ff077219 */ /* 0x000fe20000011609 */
[----:B------:R-:W-:Y:S01]  /*0d20*/  ULDC UR4, c[0x0][0x150] ;  /* 0x0000540000047ab9 */ /* 0x000fe20000000800 */
[----:B------:R-:W-:Y:S01]  /*0d30*/  IADD3 R11, P0, RZ, -R31, RZ ;  /* 0x8000001fff0b7210 */ /* 0x000fe20007f1e0ff */
[----:B------:R-:W-:Y:S01]  /*0d40*/  IMAD.MOV.U32 R19, RZ, RZ, R17 ;  /* 0x000000ffff137224 */ /* 0x000fe200078e0011 */
[----:B------:R-:W-:-:S03]  /*0d50*/  I2FP.F32.U32 R2, R6 ;  /* 0x0000000600027245 */ /* 0x000fc60000201000 */
[----:B------:R-:W1:Y:S01]  /*0d60*/  LDC.64 R26, c[0x0][0x640] ;  /* 0x00019000ff1a7b82 */ /* 0x000e620000000a00 */
[----:B------:R-:W-:Y:S02]  /*0d70*/  IMAD.X R13, RZ, RZ, ~R7, P0 ;  /* 0x000000ffff0d7224 */ /* 0x000fe400000e0e07 */
[----:B------:R-:W-:Y:S01]  /*0d80*/  FMUL R2, R2, UR4 ;  /* 0x0000000402027c20 */ /* 0x000fe20008400000 */
[----:B------:R-:W-:Y:S01]  /*0d90*/  IMAD.WIDE.U32 R8, R11, R24, R18 ;  /* 0x000000180b087225 */ /* 0x000fe200078e0012 */
[----:B------:R-:W-:-:S03]  /*0da0*/  ULDC UR4, c[0x0][0x154] ;  /* 0x0000550000047ab9 */ /* 0x000fc60000000800 */
[----:B------:R-:W-:Y:S01]  /*0db0*/  IMAD R10, R13, R24, RZ ;  /* 0x000000180d0a7224 */ /* 0x000fe200078e02ff */
[----:B------:R-:W2:Y:S01]  /*0dc0*/  LDC R7, c[0x0][0x144] ;  /* 0x00005100ff077b82 */ /* 0x000ea20000000800 */
[----:B------:R-:W3:Y:S02]  /*0dd0*/  F2I.U32.TRUNC.NTZ R2, R2 ;  /* 0x0000000200027305 */ /* 0x000ee4000020f000 */
[----:B------:R-:W-:-:S04]  /*0de0*/  IMAD R11, R11, R25, R10 ;  /* 0x000000190b0b7224 */ /* 0x000fc800078e020a */
[----:B------:R-:W-:Y:S01]  /*0df0*/  IMAD.IADD R9, R9, 0x1, R11 ;  /* 0x0000000109097824 */ /* 0x000fe200078e020b */
[----:B------:R-:W4:Y:S01]  /*0e00*/  LDC R22, c[0x0][0x608] ;  /* 0x00018200ff167b82 */ /* 0x000f220000000800 */
[----:B------:R-:W-:-:S03]  /*0e10*/  IMAD.MOV.U32 R11, RZ, RZ, -0x1 ;  /* 0xffffffffff0b7424 */ /* 0x000fc600078e00ff */
[--C-:B0-----:R-:W-:Y:S02]  /*0e20*/  SHF.R.U64 R20, R8, R12, R9.reuse ;  /* 0x0000000c08147219 */ /* 0x101fe40000001209 */
[----:B------:R-:W-:Y:S02]  /*0e30*/  I2FP.F32.U32 R8, R14 ;  /* 0x0000000e00087245 */ /* 0x000fe40000201000 */
[----:B------:R-:W0:Y:S01]  /*0e40*/  LDC R24, c[0x0][0x658] ;  /* 0x00019600ff187b82 */ /* 0x000e220000000800 */
[----:B-1----:R-:W-:Y:S01]  /*0e50*/  ISETP.NE.U32.AND P0, PT, R26, RZ, PT ;  /* 0x000000ff1a00720c */ /* 0x002fe20003f05070 */
[----:B---3--:R-:W-:Y:S02]  /*0e60*/  IMAD.MOV R10, RZ, RZ, -R2 ;  /* 0x000000ffff0a7224 */ /* 0x008fe400078e0a02 */
[----:B------:R-:W-:Y:S01]  /*0e70*/  FMUL R8, R8, UR4 ;  /* 0x0000000408087c20 */ /* 0x000fe20008400000 */
[----:B------:R-:W-:Y:S02]  /*0e80*/  SHF.R.U32.HI R9, RZ, R12, R9 ;  /* 0x0000000cff097219 */ /* 0x000fe40000011609 */
[----:B------:R-:W-:Y:S01]  /*0e90*/  ISETP.NE.AND.EX P0, PT, R27, RZ, PT, P0 ;  /* 0x000000ff1b00720c */ /* 0x000fe20003f05300 */
[----:B------:R1:W3:Y:S01]  /*0ea0*/  F2I.U32.TRUNC.NTZ R15, R8 ;  /* 0x00000008000f7305 */ /* 0x0002e2000020f000 */
[----:B------:R-:W1:Y:S01]  /*0eb0*/  LDC R19, c[0x0][0x148] ;  /* 0x00005200ff137b82 */ /* 0x000e620000000800 */
[----:B--2---:R-:W-:-:S07]  /*0ec0*/  IMAD R2, R7, R10, R6 ;  /* 0x0000000a07027224 */ /* 0x004fce00078e0206 */
[----:B------:R-:W2:Y:S01]  /*0ed0*/  LDC R25, c[0x0][0x600] ;  /* 0x00018000ff197b82 */ /* 0x000ea20000000800 */
[-CC-:B----4-:R-:W-:Y:S02]  /*0ee0*/  SHF.R.U64 R32, R20, R22.reuse, R9.reuse ;  /* 0x0000001614207219 */ /* 0x190fe40000001209 */
[----:B------:R-:W-:Y:S01]  /*0ef0*/  SHF.R.U32.HI R7, RZ, R22, R9 ;  /* 0x00000016ff077219 */ /* 0x000fe20000011609 */
[----:B------:R-:W-:-:S04]  /*0f00*/  IMAD.MOV.U32 R9, RZ, RZ, 0x1 ;  /* 0x00000001ff097424 */ /* 0x000fc800078e00ff */
[----:B------:R-:W4:Y:S01]  /*0f10*/  LDC R28, c[0x0][0x648] ;  /* 0x00019200ff1c7b82 */ /* 0x000f220000000800 */
[-C--:B0-----:R-:W-:Y:S02]  /*0f20*/  SHF.L.U32 R6, R11, R24.reuse, RZ ;  /* 0x000000180b067219 */ /* 0x081fe400000006ff */
[--C-:B------:R-:W-:Y:S02]  /*0f30*/  SHF.R.U64 R22, R32, R24, R7.reuse ;  /* 0x0000001820167219 */ /* 0x100fe40000001207 */
[----:B------:R-:W-:Y:S02]  /*0f40*/  LOP3.LUT R13, RZ, R6, RZ, 0x33, !PT ;  /* 0x00000006ff0d7212 */ /* 0x000fe400078e33ff */
[-C--:B------:R-:W-:Y:S01]  /*0f50*/  SHF.R.U32.HI R7, RZ, R24.reuse, R7 ;  /* 0x00000018ff077219 */ /* 0x080fe20000011607 */
[----:B------:R-:W0:Y:S01]  /*0f60*/  LDC R29, c[0x0][0x638] ;  /* 0x00018e00ff1d7b82 */ /* 0x000e220000000800 */
[----:B------:R-:W-:Y:S01]  /*0f70*/  SHF.L.U32 R12, R9, R24, RZ ;  /* 0x00000018090c7219 */ /* 0x000fe200000006ff */
[----:B------:R-:W-:-:S06]  /*0f80*/  IMAD.MOV.U32 R6, RZ, RZ, R22 ;  /* 0x000000ffff067224 */ /* 0x000fcc00078e0016 */
[----:B------:R-:W0:Y:S01]  /*0f90*/  LDC R30, c[0x0][0x610] ;  /* 0x00018400ff1e7b82 */ /* 0x000e220000000800 */
[----:B-1-3--:R-:W-:Y:S05]  /*0fa0*/  @!P0 BRA `(.L_x_12) ;  /* 0x0000000000288947 */ /* 0x00afea0003800000 */
[----:B------:R-:W1:Y:S02]  /*0fb0*/  LDC R11, c[0x0][0x64c] ;  /* 0x00019300ff0b7b82 */ /* 0x000e640000000800 */
[----:B-1----:R-:W-:-:S05]  /*0fc0*/  IADD3 R11, P0, R22, R11, RZ ;  /* 0x0000000b160b7210 */ /* 0x002fca0007f1e0ff */
        /* <DEDUP_REMOVED lines=8> */
.L_x_12:
[----:B----4-:R-:W-:Y:S01]  /*1050*/  SHF.R.U64 R6, R6, R28, R7 ;  /* 0x0000001c06067219 */ /* 0x010fe20000001207 */
[----:B--2---:R-:W-:Y:S01]  /*1060*/  VIADD R7, R25, 0xffffffff ;  /* 0xffffffff19077836 */ /* 0x004fe20000000000 */
[----:B------:R-:W-:Y:S01]  /*1070*/  LOP3.LUT R13, R32, R13, RZ, 0xc0, !PT ;  /* 0x0000000d200d7212 */ /* 0x000fe200078ec0ff */
[----:B------:R-:W-:Y:S02]  /*1080*/  IMAD.MOV R15, RZ, RZ, -R15 ;  /* 0x000000ffff0f7224 */ /* 0x000fe400078e0a0f */
[----:B------:R-:W-:Y:S01]  /*1090*/  IMAD.MOV R8, RZ, RZ, -R6 ;  /* 0x000000ffff087224 */ /* 0x000fe200078e0a06 */
[----:B------:R-:W-:Y:S01]  /*10a0*/  LOP3.LUT R7, R20, R7, RZ, 0xc0, !PT ;  /* 0x0000000714077212 */ /* 0x000fe200078ec0ff */
[----:B------:R-:W-:Y:S02]  /*10b0*/  IMAD R13, R12, R6, R13 ;  /* 0x000000060c0d7224 */ /* 0x000fe400078e020d */
[----:B------:R-:W-:Y:S02]  /*10c0*/  @P1 IMAD R2, R19, R15, R14 ;  /* 0x0000000f13021224 */ /* 0x000fe400078e020e */
[----:B0-----:R-:W-:-:S02]  /*10d0*/  IMAD R6, R8, R29, R22 ;  /* 0x0000001d08067224 */ /* 0x001fc400078e0216 */
[----:B------:R-:W-:Y:S02]  /*10e0*/  IMAD R2, R13, R30, R2 ;  /* 0x0000001e0d027224 */ /* 0x000fe400078e0202 */
[----:B------:R-:W-:Y:S02]  /*10f0*/  IMAD R19, R6, R25, R7 ;  /* 0x0000001906137224 */ /* 0x000fe400078e0207 */
[----:B------:R-:W-:-:S03]  /*1100*/  IMAD.MOV.U32 R8, RZ, RZ, 0x1 ;  /* 0x00000001ff087424 */ /* 0x000fc600078e00ff */
[----:B------:R-:W-:Y:S02]  /*1110*/  SEL R22, R19, R2, !P1 ;  /* 0x0000000213167207 */ /* 0x000fe40004800000 */
[----:B------:R-:W-:Y:S01]  /*1120*/  SEL R19, R2, R19, !P1 ;  /* 0x0000001302137207 */ /* 0x000fe20004800000 */
[----:B------:R-:W-:-:S07]  /*1130*/  IMAD.MOV.U32 R2, RZ, RZ, R31 ;  /* 0x000000ffff027224 */ /* 0x000fce00078e001f */
.L_x_10:
[----:B------:R-:W-:Y:S05]  /*1140*/  @!P2 BRA `(.L_x_13) ;  /* 0x000000940084a947 */ /* 0x000fea0003800000 */
[----:B------:R-:W-:-:S13]  /*1150*/  ISETP.GT.U32.AND P0, PT, R33, 0x1, PT ;  /* 0x000000012100780c */ /* 0x000fda0003f04070 */
[----:B------:R-:W-:Y:S05]  /*1160*/  @P0 EXIT ;  /* 0x000000000000094d */ /* 0x000fea0003800000 */
.L_x_14:
[----:B------:R-:W-:-:S08]  /*1170*/  NOP ;  /* 0x0000000000007918 */ /* 0x000fd00000000000 */
[----:B------:R-:W1:Y:S02]  /*1180*/  USETMAXREG.TRY_ALLOC.CTAPOOL UP0, 0xe8 ;  /* 0x000000e8000079c8 */ /* 0x000e640008000600 */
[----:B-1----:R-:W-:-:S13]  /*1190*/  PLOP3.LUT P0, PT, PT, PT, UP0, 0x80, 0x0 ;  /* 0x000000000000781c */ /* 0x002fda0003f0f008 */
[----:B------:R-:W-:Y:S05]  /*11a0*/  @!P0 BRA `(.L_x_14) ;  /* 0xfffffffc00f08947 */ /* 0x000fea000383ffff */
[----:B------:R-:W-:-:S13]  /*11b0*/  LOP3.LUT P0, RZ, R8, 0xff, RZ, 0xc0, !PT ;  /* 0x000000ff08ff7812 */ /* 0x000fda000780c0ff */
[----:B------:R-:W-:Y:S05]  /*11c0*/  @!P0 EXIT ;  /* 0x000000000000894d */ /* 0x000fea0003800000 */
[----:B------:R-:W1:Y:S01]  /*11d0*/  S2UR UR4, SR_CgaCtaId ;  /* 0x00000000000479c3 */ /* 0x000e620000008800 */
[----:B------:R-:W-:Y:S01]  /*11e0*/  VIADD R6, R5, 0xffffffff ;  /* 0xffffffff05067836 */ /* 0x000fe20000000000 */
[----:B------:R-:W-:Y:S01]  /*11f0*/  SHF.R.S32.HI R0, RZ, 0x1f, R3 ;  /* 0x0000001fff007819 */ /* 0x000fe20000011403 */
[----:B------:R-:W-:Y:S01]  /*1200*/  UMOV UR41, 0x400 ;  /* 0x0000040000297882 */ /* 0x000fe20000000000 */
[----:B------:R-:W-:Y:S01]  /*1210*/  UISETP.LT.AND UP0, UPT, UR40, 0x1, UPT ;  /* 0x000000012800788c */ /* 0x000fe2000bf01270 */
[----:B------:R-:W-:Y:S01]  /*1220*/  LOP3.LUT R172, R16, 0x1, RZ, 0xfc, !PT ;  /* 0x0000000110ac7812 */ /* 0x000fe200078efcff */
[----:B------:R-:W-:Y:S01]  /*1230*/  USHF.L.U32 UR44, UR40, 0x1, URZ ;  /* 0x00000001282c7899 */ /* 0x000fe2000800063f */
[----:B------:R-:W-:Y:S01]  /*1240*/  R2UR UR42, R6 ;  /* 0x00000000062a72ca */ /* 0x000fe200000e0000 */
[----:B------:R-:W-:Y:S01]  /*1250*/  USEL UR43, UR40, 0x1, UP0 ;  /* 0x00000001282b7887 */ /* 0x000fe20008000000 */
[CC--:B------:R-:W-:Y:S02]  /*1260*/  LEA.HI R4, R0.reuse, R3.reuse, RZ, 0x2 ;  /* 0x0000000300047211 */ /* 0x0c0fe400078f10ff */
[----:B------:R-:W-:Y:S01]  /*1270*/  LEA.HI R0, R0, R3, RZ, 0x5 ;  /* 0x0000000300007211 */ /* 0x000fe200078f28ff */
[----:B------:R-:W-:Y:S01]  /*1280*/  UIADD3 UR43, -UR43, UR40, URZ ;  /* 0x000000282b2b7290 */ /* 0x000fe2000fffe13f */
[----:B------:R-:W-:-:S02]  /*1290*/  SHF.R.S32.HI R154, RZ, 0x2, R4 ;  /* 0x00000002ff9a7819 */ /* 0x000fc40000011404 */
[----:B------:R-:W-:Y:S02]  /*12a0*/  SHF.R.S32.HI R5, RZ, 0x1f, R4 ;  /* 0x0000001fff057819 */ /* 0x000fe40000011404 */
[----:B------:R-:W-:Y:S02]  /*12b0*/  LOP3.LUT R156, R4, 0xfffffffc, RZ, 0xc0, !PT ;  /* 0xfffffffc049c7812 */ /* 0x000fe400078ec0ff */
[----:B------:R-:W-:Y:S01]  /*12c0*/  LEA.HI R5, R5, R154, RZ, 0x3 ;  /* 0x0000009a05057211 */ /* 0x000fe200078f18ff */
[----:B------:R-:W-:Y:S01]  /*12d0*/  USHF.L.U32 UR42, UR42, 0x3, URZ ;  /* 0x000000032a2a7899 */ /* 0x000fe2000800063f */
[----:B------:R-:W-:Y:S01]  /*12e0*/  ISETP.NE.AND P0, PT, R6, RZ, PT ;  /* 0x000000ff0600720c */ /* 0x000fe20003f05270 */
[----:B------:R-:W-:Y:S01]  /*12f0*/  IMAD.IADD R156, R3, 0x1, -R156 ;  /* 0x00000001039c7824 */ /* 0x000fe200078e0a9c */
[----:B------:R-:W-:Y:S01]  /*1300*/  LOP3.LUT R5, R5, 0xfffffff8, RZ, 0xc0, !PT ;  /* 0xfffffff805057812 */ /* 0x000fe200078ec0ff */
[----:B-1----:R-:W-:Y:S01]  /*1310*/  ULEA UR41, UR4, UR41, 0x18 ;  /* 0x0000002904297291 */ /* 0x002fe2000f8ec03f */
[----:B------:R-:W-:Y:S01]  /*1320*/  SEL R173, RZ, 0x1, P0 ;  /* 0x00000001ffad7807 */ /* 0x000fe20000000000 */
[----:B------:R-:W-:Y:S01]  /*1330*/  IMAD.U32 R158, RZ, RZ, UR42 ;  /* 0x0000002aff9e7e24 */ /* 0x000fe2000f8e00ff */
[----:B------:R-:W-:Y:S01]  /*1340*/  ULDC UR4, c[0x0][0x284] ;  /* 0x0000a10000047ab9 */ /* 0x000fe20000000800 */
[----:B------:R-:W-:Y:S01]  /*1350*/  IMAD.IADD R154, R154, 0x1, -R5 ;  /* 0x000000019a9a7824 */ /* 0x000fe200078e0a05 */
[----:B------:R-:W-:Y:S01]  /*1360*/  UIADD3 UR45, UR41, 0x40, URZ ;  /* 0x00000040292d7890 */ /* 0x000fe2000fffe03f */
[----:B------:R-:W-:-:S02]  /*1370*/  SHF.R.S32.HI R5, RZ, 0x5, R0 ;  /* 0x00000005ff057819 */ /* 0x000fc40000011400 */
[C---:B------:R-:W-:Y:S02]  /*1380*/  LOP3.LUT R160, R158.reuse, 0x8, RZ, 0xc0, !PT ;  /* 0x000000089ea07812 */ /* 0x040fe400078ec0ff */
[--C-:B------:R-:W-:Y:S01]  /*1390*/  SHF.R.S32.HI R155, RZ, 0x1f, R154.reuse ;  /* 0x0000001fff9b7819 */ /* 0x100fe2000001149a */
[C-C-:B------:R-:W-:Y:S01]  /*13a0*/  IMAD R161, R5.reuse, -0x10, -R154.reuse ;  /* 0xfffffff005a17824 */ /* 0x140fe200078e0a9a */
[----:B------:R-:W-:Y:S01]  /*13b0*/  LOP3.LUT R158, R158, 0x8, RZ, 0xc, !PT ;  /* 0x000000089e9e7812 */ /* 0x000fe200078e0cff */
[----:B------:R-:W-:Y:S01]  /*13c0*/  IMAD.U32 R157, RZ, RZ, UR45 ;  /* 0x0000002dff9d7e24 */ /* 0x000fe2000f8e00ff */
[----:B------:R-:W-:Y:S01]  /*13d0*/  LOP3.LUT R160, R160, 0x18, RZ, 0x3c, !PT ;  /* 0x00000018a0a07812 */ /* 0x000fe200078e3cff */
[----:B------:R-:W-:-:S04]  /*13e0*/  IMAD.WIDE R154, R5, 0x10, R154 ;  /* 0x00000010059a7825 */ /* 0x000fc800078e029a */
[----:B------:R-:W-:Y:S02]  /*13f0*/  VIADD R159, R157, UR42 ;  /* 0x0000002a9d9f7c36 */ /* 0x000fe40008000000 */
[----:B------:R-:W-:-:S07]  /*1400*/  VIADD R161, R161, UR4 ;  /* 0x00000004a1a17c36 */ /* 0x000fce0008000000 */
.L_x_290:
[----:B------:R-:W-:Y:S01]  /*1410*/  SHF.L.U32 R0, R173, 0x1f, RZ ;  /* 0x0000001fad007819 */ /* 0x000fe200000006ff */
[----:B------:R-:W-:Y:S02]  /*1420*/  ULDC UR4, c[0x0][0x28c] ;  /* 0x0000a30000047ab9 */ /* 0x000fe40000000800 */
[----:B------:R-:W-:Y:S01]  /*1430*/  ISETP.LT.AND P1, PT, RZ, UR4, PT ;  /* 0x00000004ff007c0c */ /* 0x000fe2000bf21270 */
[----:B------:R-:W1:Y:S02]  /*1440*/  SYNCS.PHASECHK.TRANS64.TRYWAIT P0, [R157+UR42], R0 ;  /* 0x000000009d0075a7 */ /* 0x000e64000800016a */
[----:B-1-34-:R-:W-:Y:S10]  /*1450*/  @!P0 BRA `(.L_x_15) ;  /* 0x000000a000c48947 */ /* 0x01aff40003800000 */
.L_x_311:
[----:B------:R-:W-:Y:S05]  /*1460*/  @P1 BRA `(.L_x_16) ;  /* 0x0000000000401947 */ /* 0x000fea0003800000 */
[----:B-1----:R-:W-:Y:S01]  /*1470*/  MOV R0, 0x0 ;  /* 0x0000000000007802 */ /* 0x002fe20000000f00 */
[----:B------:R-:W-:Y:S01]  /*1480*/  ULDC.64 UR4, c[0x4][0x68] ;  /* 0x01001a0000047ab9 */ /* 0x000fe20000000a00 */
[----:B------:R-:W-:Y:S01]  /*1490*/  ULDC.64 UR6, c[0x4][0x8] ;  /* 0x0100020000067ab9 */ /* 0x000fe20000000a00 */
[----:B------:R-:W-:Y:S01]  /*14a0*/  IMAD.U32 R4, RZ, RZ, UR4 ;  /* 0x00000004ff047e24 */ /* 0x000fe2000f8e00ff */
[----:B------:R1:W2:Y:S01]  /*14b0*/  LDC.64 R14, c[0x4][R0] ;  /* 0x01000000000e7b82 */ /* 0x0002a20000000a00 */
[----:B------:R-:W-:Y:S01]  /*14c0*/  IMAD.U32 R5, RZ, RZ, UR5 ;  /* 0x00000005ff057e24 */ /* 0x000fe2000f8e00ff */
[----:B------:R-:W-:Y:S01]  /*14d0*/  ULDC.64 UR4, c[0x4][0x70] ;  /* 0x01001c0000047ab9 */ /* 0x000fe20000000a00 */
[----:B------:R-:W-:Y:S02]  /*14e0*/  IMAD.U32 R10, RZ, RZ, UR6 ;  /* 0x00000006ff0a7e24 */ /* 0x000fe4000f8e00ff */
[----:B------:R-:W-:Y:S02]  /*14f0*/  IMAD.U32 R6, RZ, RZ, UR4 ;  /* 0x00000004ff067e24 */ /* 0x000fe4000f8e00ff */
[----:B------:R-:W-:-:S02]  /*1500*/  IMAD.U32 R7, RZ, RZ, UR5 ;  /* 0x00000005ff077e24 */ /* 0x000fc4000f8e00ff */
[----:B------:R-:W-:Y:S02]  /*1510*/  IMAD.U32 R11, RZ, RZ, UR7 ;  /* 0x00000007ff0b7e24 */ /* 0x000fe4000f8e00ff */
[----:B------:R-:W-:Y:S02]  /*1520*/  IMAD.MOV.U32 R8, RZ, RZ, 0x1e1 ;  /* 0x000001e1ff087424 */ /* 0x000fe400078e00ff */
[----:B0-----:R-:W-:Y:S02]  /*1530*/  IMAD.MOV.U32 R12, RZ, RZ, 0x1 ;  /* 0x00000001ff0c7424 */ /* 0x001fe400078e00ff */
[----:B-1----:R-:W-:-:S07]  /*1540*/  IMAD.MOV.U32 R13, RZ, RZ, RZ ;  /* 0x000000ffff0d7224 */ /* 0x002fce00078e00ff */
[----:B------:R-:W-:-:S07]  /*1550*/  LEPC R20, `(.L_x_16) ;  /* 0x000000001014794e */ /* 0x000fce0000000000 */
[----:B--2--5:R-:W-:Y:S05]  /*1560*/  CALL.ABS.NOINC R14 ;  /* 0x000000000e007343 */ /* 0x024fea0003c00000 */
.L_x_16:
[----:B------:R-:W-:-:S13]  /*1570*/  ISETP.NE.AND P0, PT, R172, 0x3, PT ;  /* 0x00000003ac00780c */ /* 0x000fda0003f05270 */
[----:B------:R-:W-:Y:S05]  /*1580*/  @!P0 BRA `(.L_x_17) ;  /* 0x0000000000048947 */ /* 0x000fea0003800000 */
[----:B------:R-:W-:Y:S01]  /*1590*/  BPT.TRAP 0x1 ;  /* 0x000000040000795c */ /* 0x000fe20000300000 */
.L_x_17:
[----:B------:R-:W-:Y:S02]  /*15a0*/  IMAD.U32 R3, RZ, RZ, UR38 ;  /* 0x00000026ff037e24 */ /* 0x000fe4000f8e00ff */
[----:B-1----:R-:W-:-:S03]  /*15b0*/  IMAD.U32 R0, RZ, RZ, UR39 ;  /* 0x00000027ff007e24 */ /* 0x002fc6000f8e00ff */
[----:B------:R-:W-:Y:S02]  /*15c0*/  LEA R3, R3, UR41, 0x3 ;  /* 0x0000002903037c11 */ /* 0x000fe4000f8e18ff */
[----:B------:R-:W-:-:S04]  /*15d0*/  SHF.L.U32 R0, R0, 0x1f, RZ ;  /* 0x0000001f00007819 */ /* 0x000fc800000006ff */
[----:B------:R1:W2:Y:S01]  /*15e0*/  SYNCS.PHASECHK.TRANS64.TRYWAIT P1, [R3+URZ], R0 ;  /* 0x00000000030075a7 */ /* 0x0002a2000802017f */
[----:B------:R-:W-:Y:S05]  /*15f0*/  @!P0 BRA `(.L_x_18) ;  /* 0x0000000000048947 */ /* 0x000fea0003800000 */
[----:B------:R-:W-:Y:S01]  /*1600*/  BPT.TRAP 0x1 ;  /* 0x000000040000795c */ /* 0x000fe20000300000 */
.L_x_18:
[----:B------:R-:W-:-:S05]  /*1610*/  IMAD.U32 R4, RZ, RZ, UR43 ;  /* 0x0000002bff047e24 */ /* 0x000fca000f8e00ff */
[----:B------:R-:W-:Y:S01]  /*1620*/  ISETP.GE.AND P2, PT, R4, 0x1, PT ;  /* 0x000000010400780c */ /* 0x000fe20003f46270 */
[----:B--2---:R-:W-:-:S12]  /*1630*/  @P1 BRA `(.L_x_19) ;  /* 0x0000000000081947 */ /* 0x004fd80003800000 */
[----:B------:R-:W2:Y:S02]  /*1640*/  SYNCS.PHASECHK.TRANS64.TRYWAIT P1, [R3+URZ], R0 ;  /* 0x00000000030075a7 */ /* 0x000ea4000802017f */
[----:B--2---:R-:W-:Y:S05]  /*1650*/  @!P1 BRA `(.L_x_20) ;  /* 0x000000a000589947 */ /* 0x004fea0003800000 */
.L_x_19:
[----:B------:R-:W-:Y:S05]  /*1660*/  WARPSYNC.ALL ;  /* 0x0000000000007948 */ /* 0x000fea0003800000 */
[----:B------:R-:W-:Y:S01]  /*1670*/  UIADD3 UR4, UR41, 0x100, URZ ;  /* 0x0000010029047890 */ /* 0x000fe2000fffe03f */
[----:B------:R-:W-:Y:S01]  /*1680*/  WARPGROUP.ARRIVE ;  /* 0x00000000000079c5 */ /* 0x000fe20000000000 */
[----:B------:R-:W-:Y:S02]  /*1690*/  UIADD3 UR5, UR41, 0xc100, URZ ;  /* 0x0000c10029057890 */ /* 0x000fe4000fffe03f */
[----:B------:R-:W-:Y:S02]  /*16a0*/  USHF.R.U32.HI UR4, URZ, 0x4, UR4 ;  /* 0x000000043f047899 */ /* 0x000fe40008011604 */
[----:B------:R-:W-:-:S02]  /*16b0*/  USHF.R.U32.HI UR5, URZ, 0x4, UR5 ;  /* 0x000000043f057899 */ /* 0x000fc40008011605 */
[----:B------:R-:W-:Y:S02]  /*16c0*/  ULOP3.LUT UR4, UR4, 0x3fff, URZ, 0xc0, !UPT ;  /* 0x00003fff04047892 */ /* 0x000fe4000f8ec03f */
[----:B------:R-:W-:Y:S02]  /*16d0*/  ULOP3.LUT UR5, UR5, 0x3fff, URZ, 0xc0, !UPT ;  /* 0x00003fff05057892 */ /* 0x000fe4000f8ec03f */
[----:B------:R-:W-:Y:S02]  /*16e0*/  ULOP3.LUT UR4, UR4, 0x10000, URZ, 0xfc, !UPT ;  /* 0x0001000004047892 */ /* 0x000fe4000f8efc3f */
[----:B------:R-:W-:Y:S02]  /*16f0*/  ULOP3.LUT UR5, UR5, 0x10000, URZ, 0xfc, !UPT ;  /* 0x0001000005057892 */ /* 0x000fe4000f8efc3f */
[----:B------:R-:W-:Y:S02]  /*1700*/  ULEA UR6, UR38, UR4, 0xa ;  /* 0x0000000426067291 */ /* 0x000fe4000f8e503f */
[----:B------:R-:W-:Y:S01]  /*1710*/  ULEA UR7, UR38, UR5, 0xc ;  /* 0x0000000526077291 */ /* 0x000fe2000f8e603f */
[----:B------:R-:W-:Y:S01]  /*1720*/  UMOV UR9, 0x40000040 ;  /* 0x4000004000097882 */ /* 0x000fe20000000000 */
[----:B------:R-:W-:-:S03]  /*1730*/  UMOV UR11, 0x40000040 ;  /* 0x40000040000b7882 */ /* 0x000fc60000000000 */
[----:B------:R-:W-:Y:S02]  /*1740*/  UMOV UR8, UR6 ;  /* 0x0000000600087c82 */ /* 0x000fe40008000000 */
[----:B------:R-:W-:Y:S02]  /*1750*/  UMOV UR10, UR7 ;  /* 0x00000007000a7c82 */ /* 0x000fe40008000000 */
[----:B------:R-:W-:Y:S01]  /*1760*/  HGMMA.64x256x16.F32 R24, gdesc[UR8], RZ, !UPT, gsb0 ;  /* 0x03e00000081879f0 */ /* 0x000fe2000c0008ff */
[----:B------:R-:W-:Y:S02]  /*1770*/  UIADD3 UR8, UR6, 0x2, URZ ;  /* 0x0000000206087890 */ /* 0x000fe4000fffe03f */
[----:B------:R-:W-:Y:S01]  /*1780*/  UIADD3 UR10, UR7, 0x2, URZ ;  /* 0x00000002070a7890 */ /* 0x000fe2000fffe03f */
[----:B------:R-:W-:Y:S01]  /*1790*/  UMOV UR9, 0x40000040 ;  /* 0x4000004000097882 */ /* 0x000fe20000000000 */
[----:B------:R-:W-:Y:S01]  /*17a0*/  UMOV UR11, 0x40000040 ;  /* 0x40000040000b7882 */ /* 0x000fe20000000000 */
[----:B------:R-:W-:-:S02]  /*17b0*/  WARPGROUP.DEPBAR.LE gsb0, 0x0 ;  /* 0x00008000000079c5 */ /* 0x000fc40000010000 */
[----:B------:R-:W-:-:S15]  /*17c0*/  WARPGROUP.ARRIVE ;  /* 0x00000000000079c5 */ /* 0x000fde0000000000 */
[----:B------:R-:W-:-:S05]  /*17d0*/  NOP ;  /* 0x0000000000007918 */ /* 0x000fca0000000000 */
[----:B------:R-:W-:Y:S01]  /*17e0*/  HGMMA.64x256x16.F32 R24, gdesc[UR8], R24, gsb0 ;  /* 0x03e00000081879f0 */ /* 0x000fe20008000818 */
[----:B------:R-:W-:Y:S02]  /*17f0*/  UIADD3 UR8, UR6, 0x4, URZ ;  /* 0x0000000406087890 */ /* 0x000fe4000fffe03f */
[----:B------:R-:W-:Y:S01]  /*1800*/  UIADD3 UR10, UR7, 0x4, URZ ;  /* 0x00000004070a7890 */ /* 0x000fe2000fffe03f */
[----:B------:R-:W-:Y:S01]  /*1810*/  UMOV UR9, 0x40000040 ;  /* 0x4000004000097882 */ /* 0x000fe20000000000 */
[----:B------:R-:W-:Y:S01]  /*1820*/  UMOV UR11, 0x40000040 ;  /* 0x40000040000b7882 */ /* 0x000fe20000000000 */
[----:B------:R-:W-:Y:S02]  /*1830*/  WARPGROUP.DEPBAR.LE gsb0, 0x0 ;  /* 0x00008000000079c5 */ /* 0x000fe40000010000 */
        /* <DEDUP_REMOVED lines=42> */
[----:B------:R-:W-:Y:S03]  /*1ae0*/  HGMMA.64x256x16.F32 R24, gdesc[UR8], R24, gsb0 ;  /* 0x03e00000081879f0 */ /* 0x000fe60008000818 */
[----:B------:R-:W-:Y:S02]  /*1af0*/  WARPGROUP.DEPBAR.LE gsb0, 0x0 ;  /* 0x00008000000079c5 */ /* 0x000fe40000010000 */
[----:B------:R-:W-:Y:S05]  /*1b00*/  @!P2 BRA `(.L_x_21) ;  /* 0x00000004009ca947 */ /* 0x000fea0003800000 */
[----:B------:R-:W-:Y:S01]  /*1b10*/  UIADD3 UR6, UR38, 0x1, URZ ;  /* 0x0000000126067890 */ /* 0x000fe2000fffe03f */
[----:B-12---:R-:W-:-:S03]  /*1b20*/  IMAD.U32 R0, RZ, RZ, UR43 ;  /* 0x0000002bff007e24 */ /* 0x006fc6000f8e00ff */
[----:B------:R-:W-:-:S04]  /*1b30*/  UISETP.NE.AND UP0, UPT, UR6, 0x3, UPT ;  /* 0x000000030600788c */ /* 0x000fc8000bf05270 */
[----:B------:R-:W-:Y:S02]  /*1b40*/  USEL UR7, URZ, 0x1, UP0 ;  /* 0x000000013f077887 */ /* 0x000fe40008000000 */
[----:B------:R-:W-:Y:S02]  /*1b50*/  USEL UR6, UR6, URZ, UP0 ;  /* 0x0000003f06067287 */ /* 0x000fe40008000000 */
[----:B------:R-:W-:-:S06]  /*1b60*/  ULOP3.LUT UR7, UR39, UR7, URZ, 0x3c, !UPT ;  /* 0x0000000727077292 */ /* 0x000fcc000f8e3c3f */
[----:B------:R-:W-:Y:S01]  /*1b70*/  IMAD.U32 R5, RZ, RZ, UR7 ;  /* 0x00000007ff057e24 */ /* 0x000fe2000f8e00ff */
[----:B------:R-:W-:-:S06]  /*1b80*/  UMOV UR7, UR38 ;  /* 0x0000002600077c82 */ /* 0x000fcc0008000000 */
.L_x_28:
[----:B-12---:R-:W-:Y:S05]  /*1b90*/  @!P0 BRA `(.L_x_22) ;  /* 0x0000000000048947 */ /* 0x006fea0003800000 */
[----:B------:R-:W-:Y:S01]  /*1ba0*/  BPT.TRAP 0x1 ;  /* 0x000000040000795c */ /* 0x000fe20000300000 */
.L_x_22:
[----:B------:R-:W-:Y:S01]  /*1bb0*/  ULEA UR8, UR6, UR41, 0x3 ;  /* 0x0000002906087291 */ /* 0x000fe2000f8e183f */
[----:B------:R-:W-:-:S08]  /*1bc0*/  SHF.L.U32 R3, R5, 0x1f, RZ ;  /* 0x0000001f05037819 */ /* 0x000fd000000006ff */
[----:B------:R1:W2:Y:S01]  /*1bd0*/  SYNCS.PHASECHK.TRANS64.TRYWAIT P1, [UR8], R3 ;  /* 0x00000003ff0075a7 */ /* 0x0002a20008020148 */
[----:B------:R-:W-:Y:S05]  /*1be0*/  @!P0 BRA `(.L_x_23) ;  /* 0x0000000000048947 */ /* 0x000fea0003800000 */
[----:B------:R-:W-:Y:S01]  /*1bf0*/  BPT.TRAP 0x1 ;  /* 0x000000040000795c */ /* 0x000fe20000300000 */
.L_x_23:
[----:B--2---:R-:W-:Y:S05]  /*1c00*/  @P1 BRA `(.L_x_24) ;  /* 0x0000000000081947 */ /* 0x004fea0003800000 */
[----:B------:R-:W2:Y:S02]  /*1c10*/  SYNCS.PHASECHK.TRANS64.TRYWAIT P1, [UR8], R3 ;  /* 0x00000003ff0075a7 */ /* 0x000ea40008020148 */
[----:B--2---:R-:W-:Y:S05]  /*1c20*/  @!P1 BRA `(.L_x_25) ;  /* 0x0000009800f89947 */ /* 0x004fea0003800000 */
.L_x_24:
[----:B------:R-:W-:Y:S01]  /*1c30*/  ULEA UR12, UR6, UR4, 0xa ;  /* 0x00000004060c7291 */ /* 0x000fe2000f8e503f */
[----:B------:R-:W-:Y:S01]  /*1c40*/  WARPGROUP.ARRIVE ;  /* 0x00000000000079c5 */ /* 0x000fe20000000000 */
[----:B------:R-:W-:Y:S01]  /*1c50*/  ULEA UR13, UR6, UR5, 0xc ;  /* 0x00000005060d7291 */ /* 0x000fe2000f8e603f */
[----:B------:R-:W-:Y:S01]  /*1c60*/  UMOV UR9, 0x40000040 ;  /* 0x4000004000097882 */ /* 0x000fe20000000000 */
[----:B------:R-:W-:-:S03]  /*1c70*/  UMOV UR11, 0x40000040 ;  /* 0x40000040000b7882 */ /* 0x000fc60000000000 */
[----:B------:R-:W-:Y:S02]  /*1c80*/  UMOV UR8, UR12 ;  /* 0x0000000c00087c82 */ /* 0x000fe40008000000 */
[----:B------:R-:W-:Y:S02]  /*1c90*/  UMOV UR10, UR13 ;  /* 0x0000000d000a7c82 */ /* 0x000fe40008000000 */
[----:B------:R-:W-:Y:S01]  /*1ca0*/  HGMMA.64x256x16.F32 R24, gdesc[UR8], R24, gsb0 ;  /* 0x03e00000081879f0 */ /* 0x000fe20008000818 */
        /* <DEDUP_REMOVED lines=58> */
[----:B------:R-:W-:Y:S01]  /*2050*/  BPT.TRAP 0x1 ;  /* 0x000000040000795c */ /* 0x000fe20000300000 */
.L_x_26:
[----:B------:R-:W-:Y:S01]  /*2060*/  ULEA UR8, UR7, UR41, 0x3 ;  /* 0x0000002907087291 */ /* 0x000fe2000f8e183f */
[----:B------:R-:W-:-:S03]  /*2070*/  ISETP.GT.U32.AND P1, PT, R16, 0x1, PT ;  /* 0x000000011000780c */ /* 0x000fc60003f24070 */
[----:B------:R-:W-:-:S04]  /*2080*/  UIADD3 UR8, UR8, 0x18, URZ ;  /* 0x0000001808087890 */ /* 0x000fc8000fffe03f */
[----:B------:R-:W-:-:S09]  /*2090*/  UPRMT UR8, URZ, 0x654, UR8 ;  /* 0x000006543f087896 */ /* 0x000fd20008000008 */
[----:B------:R-:W-:Y:S01]  /*20a0*/  SYNCS.ARRIVE.TRANS64.RED.A1T0 RZ, [UR8], RZ ;  /* 0x000000ffffff79a7 */ /* 0x000fe20008100408 */
[----:B------:R-:W-:Y:S05]  /*20b0*/  @P1 BRA `(.L_x_27) ;  /* 0x0000000000041947 */ /* 0x000fea0003800000 */
[----:B------:R-:W-:Y:S01]  /*20c0*/  BPT.TRAP 0x1 ;  /* 0x000000040000795c */ /* 0x000fe20000300000 */
.L_x_27:
[----:B------:R-:W-:Y:S01]  /*20d0*/  UIADD3 UR6, UR6, 0x1, URZ ;  /* 0x0000000106067890 */ /* 0x000fe2000fffe03f */
[C---:B------:R-:W-:Y:S01]  /*20e0*/  ISETP.GT.AND P1, PT, R0.reuse, 0x1, PT ;  /* 0x000000010000780c */ /* 0x040fe20003f24270 */
[----:B------:R-:W-:Y:S01]  /*20f0*/  UIADD3 UR7, UR7, 0x1, URZ ;  /* 0x0000000107077890 */ /* 0x000fe2000fffe03f */
[----:B------:R-:W-:Y:S01]  /*2100*/  VIADD R0, R0, 0xffffffff ;  /* 0xffffffff00007836 */ /* 0x000fe20000000000 */
[----:B------:R-:W-:Y:S02]  /*2110*/  UISETP.NE.AND UP0, UPT, UR6, 0x3, UPT ;  /* 0x000000030600788c */ /* 0x000fe4000bf05270 */
[----:B------:R-:W-:Y:S02]  /*2120*/  UISETP.NE.AND UP1, UPT, UR7, 0x3, UPT ;  /* 0x000000030700788c */ /* 0x000fe4000bf25270 */
[----:B------:R-:W-:Y:S02]  /*2130*/  USEL UR8, URZ, 0x1, UP0 ;  /* 0x000000013f087887 */ /* 0x000fe40008000000 */
[----:B------:R-:W-:-:S02]  /*2140*/  USEL UR6, UR6, URZ, UP0 ;  /* 0x0000003f06067287 */ /* 0x000fc40008000000 */
[----:B------:R-:W-:Y:S02]  /*2150*/  USEL UR7, UR7, URZ, UP1 ;  /* 0x0000003f07077287 */ /* 0x000fe40008800000 */
[----:B------:R-:W-:Y:S01]  /*2160*/  LOP3.LUT R5, R5, UR8, RZ, 0x3c, !PT ;  /* 0x0000000805057c12 */ /* 0x000fe2000f8e3cff */
[----:B------:R-:W-:Y:S09]  /*2170*/  @P1 BRA `(.L_x_28) ;  /* 0xfffffff800841947 */ /* 0x000ff2000383ffff */
.L_x_21:
[----:B-12---:R-:W1:Y:S01]  /*2180*/  LDC R0, c[0x0][0x28c] ;  /* 0x0000a300ff007b82 */ /* 0x006e620000000800 */
[----:B------:R2:W-:Y:S01]  /*2190*/  SYNCS.ARRIVE.TRANS64.A1T0 RZ, [R158+UR45], RZ ;  /* 0x000000ff9eff79a7 */ /* 0x0005e2000810002d */
[----:B-1----:R-:W-:-:S13]  /*21a0*/  ISETP.GE.AND P1, PT, R0, 0x1, PT ;  /* 0x000000010000780c */ /* 0x002fda0003f26270 */
[----:B--2---:R-:W-:Y:S05]  /*21b0*/  @!P1 BRA `(.L_x_29) ;  /* 0x0000000000349947 */ /* 0x004fea0003800000 */
[----:B------:R-:W-:Y:S05]  /*21c0*/  @!P0 BRA `(.L_x_30) ;  /* 0x0000000000048947 */ /* 0x000fea0003800000 */
[----:B------:R-:W-:Y:S01]  /*21d0*/  BPT.TRAP 0x1 ;  /* 0x000000040000795c */ /* 0x000fe20000300000 */
.L_x_30:
[----:B------:R-:W-:Y:S01]  /*21e0*/  UIADD3 UR6, UR43, UR38, URZ ;  /* 0x000000262b067290 */ /* 0x000fe2000fffe03f */
[----:B------:R-:W-:-:S03]  /*21f0*/  ISETP.GT.U32.AND P0, PT, R16, 0x1, PT ;  /* 0x000000011000780c */ /* 0x000fc60003f04070 */
[----:B------:R-:W-:-:S04]  /*2200*/  UIMAD.WIDE.U32 UR4, UR6, -0x55555555, URZ ;  /* 0xaaaaaaab060478a5 */ /* 0x000fc8000f8e003f */
[----:B------:R-:W-:-:S04]  /*2210*/  USHF.R.U32.HI UR4, URZ, 0x1, UR5 ;  /* 0x000000013f047899 */ /* 0x000fc80008011605 */
[----:B------:R-:W-:-:S04]  /*2220*/  UIMAD UR6, UR4, -0x3, UR6 ;  /* 0xfffffffd040678a4 */ /* 0x000fc8000f8e0206 */
[----:B------:R-:W-:-:S04]  /*2230*/  ULEA UR6, UR6, UR41, 0x3 ;  /* 0x0000002906067291 */ /* 0x000fc8000f8e183f */
[----:B------:R-:W-:-:S04]  /*2240*/  UIADD3 UR6, UR6, 0x18, URZ ;  /* 0x0000001806067890 */ /* 0x000fc8000fffe03f */
[----:B------:R-:W-:-:S09]  /*2250*/  UPRMT UR6, URZ, 0x654, UR6 ;  /* 0x000006543f067896 */ /* 0x000fd20008000006 */
[----:B------:R-:W-:Y:S01]  /*2260*/  SYNCS.ARRIVE.TRANS64.RED.A1T0 RZ, [UR6], RZ ;  /* 0x000000ffffff79a7 */ /* 0x000fe20008100406 */
[----:B------:R-:W-:Y:S05]  /*2270*/  @P0 BRA `(.L_x_29) ;  /* 0x0000000000040947 */ /* 0x000fea0003800000 */
[----:B------:R-:W-:Y:S01]  /*2280*/  BPT.TRAP 0x1 ;  /* 0x000000040000795c */ /* 0x000fe20000300000 */
.L_x_29:
[----:B------:R-:W-:Y:S01]  /*2290*/  SHF.L.U32 R0, R173, 0x1f, RZ ;  /* 0x0000001fad007819 */ /* 0x000fe200000006ff */
[----:B------:R-:W-:Y:S01]  /*22a0*/  UIADD3 UR38, UR44, UR38, URZ ;  /* 0x000000262c267290 */ /* 0x000fe2000fffe03f */
[----:B------:R-:W1:Y:S01]  /*22b0*/  LDC R15, c[0x0][0x288] ;  /* 0x0000a200ff0f7b82 */ /* 0x000e620000000800 */
[----:B------:R-:W-:Y:S01]  /*22c0*/  UISETP.GE.U32.AND UP1, UPT, UR44, 0x3, UPT ;  /* 0x000000032c00788c */ /* 0x000fe2000bf26070 */
[----:B------:R-:W-:Y:S01]  /*22d0*/  IMAD.SHL.U32 R8, R156, 0x2, RZ ;  /* 0x000000029c087824 */ /* 0x000fe200078e00ff */
[----:B------:R-:W-:Y:S02]  /*22e0*/  UISETP.GT.U32.AND UP0, UPT, UR38, 0x2, UPT ;  /* 0x000000022600788c */ /* 0x000fe4000bf04070 */
[----:B------:R-:W-:Y:S02]  /*22f0*/  UIMAD.WIDE.U32 UR4, UR38, -0x55555555, URZ ;  /* 0xaaaaaaab260478a5 */ /* 0x000fe4000f8e003f */
[----:B------:R-:W-:Y:S01]  /*2300*/  UISETP.LT.U32.AND UP0, UPT, UR44, 0x3, UP0 ;  /* 0x000000032c00788c */ /* 0x000fe20008701070 */
[----:B------:R-:W2:Y:S01]  /*2310*/  SYNCS.PHASECHK.TRANS64.TRYWAIT P0, [R157+UR42+0x10], R0 ;  /* 0x000010009d0075a7 */ /* 0x000ea2000800016a */
[----:B------:R-:W-:Y:S01]  /*2320*/  USHF.R.U32.HI UR4, URZ, 0x1, UR5 ;  /* 0x000000013f047899 */ /* 0x000fe20008011605 */
[----:B------:R-:W-:Y:S01]  /*2330*/  SHF.R.S32.HI R9, RZ, 0x1f, R8 ;  /* 0x0000001fff097819 */ /* 0x000fe20000011408 */
[----:B------:R-:W-:-:S02]  /*2340*/  USEL UR6, URZ, 0x1, !UP0 ;  /* 0x000000013f067887 */ /* 0x000fc4000c000000 */
[----:B------:R-:W-:Y:S02]  /*2350*/  UIMAD UR38, UR4, -0x3, UR38 ;  /* 0xfffffffd042678a4 */ /* 0x000fe4000f8e0226 */
[----:B------:R-:W-:-:S04]  /*2360*/  ULOP3.LUT UR39, UR39, UR6, URZ, 0x3c, !UPT ;  /* 0x0000000627277292 */ /* 0x000fc8000f8e3c3f */
[----:B------:R-:W-:Y:S01]  /*2370*/  @UP1 ULOP3.LUT UR39, UR39, 0x1, UR4, 0x78, !UPT ;  /* 0x0000000127271892 */ /* 0x000fe2000f8e7804 */
[----:B-12---:R-:W-:Y:S11]  /*2380*/  @!P0 BRA `(.L_x_31) ;  /* 0x0000009400388947 */ /* 0x006ff60003800000 */
.L_x_312:
[----:B------:R-:W-:Y:S01]  /*2390*/  IMAD.SHL.U32 R14, R19, 0x40, RZ ;  /* 0x00000040130e7824 */ /* 0x000fe200078e00ff */
[----:B------:R-:W-:Y:S01]  /*23a0*/  ULDC UR6, c[0x0][0x284] ;  /* 0x0000a10000067ab9 */ /* 0x000fe20000000800 */
[----:B0-----:R-:W-:Y:S01]  /*23b0*/  IMAD.SHL.U32 R12, R22, 0x100, RZ ;  /* 0x00000100160c7824 */ /* 0x001fe200078e00ff */
[----:B------:R-:W-:Y:S01]  /*23c0*/  SHF.R.S32.HI R165, RZ, 0x1f, R2 ;  /* 0x0000001fffa57819 */ /* 0x000fe20000011402 */
[----:B------:R-:W-:Y:S01]  /*23d0*/  ULDC.64 UR4, c[0x0][0x5d0] ;  /* 0x0001740000047ab9 */ /* 0x000fe20000000a00 */
[----:B------:R-:W-:Y:S01]  /*23e0*/  ISETP.GE.AND P0, PT, R14, UR6, PT ;  /* 0x000000060e007c0c */ /* 0x000fe2000bf06270 */
[----:B------:R-:W-:Y:S01]  /*23f0*/  IMAD.WIDE.U32 R4, R2, UR4, R8 ;  /* 0x0000000402047c25 */ /* 0x000fe2000f8e0008 */
[----:B------:R-:W-:Y:S02]  /*2400*/  SHF.R.S32.HI R13, RZ, 0x1f, R12 ;  /* 0x0000001fff0d7819 */ /* 0x000fe4000001140c */
[C---:B------:R-:W-:Y:S01]  /*2410*/  ISETP.GE.OR P0, PT, R12.reuse, R15, P0 ;  /* 0x0000000f0c00720c */ /* 0x040fe20000706670 */
[----:B------:R-:W-:Y:S01]  /*2420*/  IMAD R3, R165, UR4, RZ ;  /* 0x00000004a5037c24 */ /* 0x000fe2000f8e02ff */
[----:B------:R-:W-:-:S03]  /*2430*/  IADD3 R6, P1, R12, R4, RZ ;  /* 0x000000040c067210 */ /* 0x000fc60007f3e0ff */
[----:B------:R-:W-:-:S05]  /*2440*/  IMAD R3, R2, UR5, R3 ;  /* 0x0000000502037c24 */ /* 0x000fca000f8e0203 */
[----:B------:R-:W-:-:S03]  /*2450*/  IADD3.X R7, R13, R5, R3, P1, !PT ;  /* 0x000000050d077210 */ /* 0x000fc60000ffe403 */
[----:B------:R-:W-:Y:S05]  /*2460*/  @P0 BRA `(.L_x_32) ;  /* 0x0000007c000c0947 */ /* 0x000fea0003800000 */
[----:B------:R-:W0:Y:S01]  /*2470*/  LDC.64 R10, c[0x0][0x5c8] ;  /* 0x00017200ff0a7b82 */ /* 0x000e220000000a00 */
[----:B-----5:R-:W-:Y:S01]  /*2480*/  FSETP.NEU.AND P0, PT, R152, RZ, PT ;  /* 0x000000ff9800720b */ /* 0x020fe20003f0d000 */
[----:B------:R-:W-:Y:S01]  /*2490*/  IMAD R3, R156, -0x2, R15 ;  /* 0xfffffffe9c037824 */ /* 0x000fe200078e020f */
[----:B------:R-:W-:Y:S01]  /*24a0*/  BSSY B0, `(.L_x_32) ;  /* 0x00007bf000007945 */ /* 0x000fe20003800000 */
[----:B------:R-:W-:-:S04]  /*24b0*/  IMAD.WIDE R162, R19, 0x40, R154 ;  /* 0x0000004013a27825 */ /* 0x000fc800078e029a */
[----:B-1----:R-:W-:Y:S02]  /*24c0*/  IMAD.IADD R0, R3, 0x1, -R12 ;  /* 0x0000000103007824 */ /* 0x002fe400078e0a0c */
[----:B------:R-:W-:-:S03]  /*24d0*/  IMAD.IADD R3, R161, 0x1, -R14 ;  /* 0x00000001a1037824 */ /* 0x000fc600078e0a0e */
[----:B------:R-:W-:-:S04]  /*24e0*/  ISETP.GT.AND P2, PT, R0, RZ, PT ;  /* 0x000000ff0000720c */ /* 0x000fc80003f44270 */
[----:B------:R-:W-:Y:S01]  /*24f0*/  ISETP.GT.AND P1, PT, R3, RZ, P2 ;  /* 0x000000ff0300720c */ /* 0x000fe20001724270 */
[-C--:B0-----:R-:W-:Y:S02]  /*2500*/  IMAD R4, R163, R10.reuse, RZ ;  /* 0x0000000aa3047224 */ /* 0x081fe400078e02ff */
[----:B------:R-:W-:-:S04]  /*2510*/  IMAD.WIDE.U32 R6, R162, R10, R6 ;  /* 0x0000000aa2067225 */ /* 0x000fc800078e0006 */
[----:B------:R-:W-:-:S04]  /*2520*/  IMAD R5, R162, R11, R4 ;  /* 0x0000000ba2057224 */ /* 0x000fc800078e0204 */
[----:B------:R-:W-:Y:S01]  /*2530*/  IMAD.IADD R179, R7, 0x1, R5 ;  /* 0x0000000107b37824 */ /* 0x000fe200078e0205 */
[----:B------:R-:W-:Y:S06]  /*2540*/  @!P0 BRA `(.L_x_33) ;  /* 0x0000005400a08947 */ /* 0x000fec0003800000 */
[----:B------:R-:W0:Y:S01]  /*2550*/  LDC.64 R20, c[0x0][0x5b8] ;  /* 0x00016e00ff147b82 */ /* 0x000e220000000a00 */
[----:B------:R-:W-:-:S07]  /*2560*/  ULDC.64 UR4, c[0x0][0x5c0] ;  /* 0x0001700000047ab9 */ /* 0x000fce0000000a00 */
[----:B------:R-:W1:Y:S08]  /*2570*/  LDC.64 R166, c[0x0][0x5b0] ;  /* 0x00016c00ffa67b82 */ /* 0x000e700000000a00 */
[----:B------:R-:W2:Y:S01]  /*2580*/  LDC.64 R14, c[0x0][0x5a8] ;  /* 0x00016a00ff0e7b82 */ /* 0x000ea20000000a00 */
[-C--:B0-----:R-:W-:Y:S02]  /*2590*/  IMAD R7, R165, R20.reuse, RZ ;  /* 0x00000014a5077224 */ /* 0x081fe400078e02ff */
[----:B------:R-:W-:-:S04]  /*25a0*/  IMAD.WIDE.U32 R4, R2, R20, R8 ;  /* 0x0000001402047225 */ /* 0x000fc800078e0008 */
[----:B------:R-:W-:Y:S01]  /*25b0*/  IMAD R175, R2, R21, R7 ;  /* 0x0000001502af7224 */ /* 0x000fe200078e0207 */
[----:B------:R-:W-:Y:S01]  /*25c0*/  IADD3 R164, P0, R12, R4, RZ ;  /* 0x000000040ca47210 */ /* 0x000fe20007f1e0ff */
[----:B-1----:R-:W-:-:S03]  /*25d0*/  IMAD R4, R163, R166, RZ ;  /* 0x000000a6a3047224 */ /* 0x002fc600078e02ff */
[----:B------:R-:W-:Y:S01]  /*25e0*/  IADD3.X R165, R13, R5, R175, P0, !PT ;  /* 0x000000050da57210 */ /* 0x000fe200007fe4af */
[C---:B------:R-:W-:Y:S02]  /*25f0*/  IMAD R177, R162.reuse, R167, R4 ;  /* 0x000000a7a2b17224 */ /* 0x040fe400078e0204 */
[----:B------:R-:W-:-:S04]  /*2600*/  IMAD.WIDE.U32 R4, R162, R166, R164 ;  /* 0x000000a6a2047225 */ /* 0x000fc800078e00a4 */
[----:B------:R-:W-:Y:S01]  /*2610*/  IMAD.IADD R5, R5, 0x1, R177 ;  /* 0x0000000105057824 */ /* 0x000fe200078e02b1 */
[----:B--2---:R-:W-:-:S04]  /*2620*/  LEA R168, P0, R4, R14, 0x1 ;  /* 0x0000000e04a87211 */ /* 0x004fc800078008ff */
[----:B------:R-:W-:-:S05]  /*2630*/  LEA.HI.X R169, R4, R15, R5, 0x1, P0 ;  /* 0x0000000f04a97211 */ /* 0x000fca00000f0c05 */
[----:B------:R0:W2:Y:S01]  /*2640*/  @P1 LDG.E.LTC128B.U16 R19, desc[UR36][R168.64] ;  /* 0x00000024a8131981 */ /* 0x0000a2000c1e1520 */
[----:B------:R-:W-:Y:S01]  /*2650*/  IMAD.WIDE.U32 R4, R162, R166, R12 ;  /* 0x000000a6a2047225 */ /* 0x000fe200078e000c */
[----:B------:R-:W-:Y:S02]  /*2660*/  BSSY B1, `(.L_x_34) ;  /* 0x0000014000017945 */ /* 0x000fe40003800000 */
[----:B------:R-:W-:-:S04]  /*2670*/  IADD3 R170, P0, R8, R4, RZ ;  /* 0x0000000408aa7210 */ /* 0x000fc80007f1e0ff */
[----:B------:R-:W-:Y:S01]  /*2680*/  IADD3.X R171, R9, R177, R5, P0, !PT ;  /* 0x000000b109ab7210 */ /* 0x000fe200007fe405 */
[----:B0-----:R-:W-:Y:S01]  /*2690*/  IMAD.SHL.U32 R168, R166, 0x8, RZ ;  /* 0x00000008a6a87824 */ /* 0x001fe200078e00ff */
[----:B------:R-:W-:Y:S02]  /*26a0*/  LEA R4, P0, R6, UR4, 0x1 ;  /* 0x0000000406047c11 */ /* 0x000fe4000f8008ff */
[----:B------:R-:W-:Y:S01]  /*26b0*/  SHF.L.U64.HI R169, R166, 0x3, R167 ;  /* 0x00000003a6a97819 */ /* 0x000fe200000102a7 */
[----:B------:R-:W-:Y:S01]  /*26c0*/  IMAD.WIDE.U32 R170, R2, R20, R170 ;  /* 0x0000001402aa7225 */ /* 0x000fe200078e00aa */
[----:B------:R-:W-:Y:S02]  /*26d0*/  LEA.HI.X R5, R6, UR5, R179, 0x1, P0 ;  /* 0x0000000506057c11 */ /* 0x000fe400080f0cb3 */
[----:B------:R-:W-:Y:S02]  /*26e0*/  ISETP.GT.AND P0, PT, R0, 0x1, PT ;  /* 0x000000010000780c */ /* 0x000fe40003f04270 */
[----:B------:R-:W-:-:S02]  /*26f0*/  LEA R6, P4, R170, R14, 0x1 ;  /* 0x0000000eaa067211 */ /* 0x000fc400078808ff */
[----:B------:R-:W-:Y:S01]  /*2700*/  ISETP.GT.AND P3, PT, R3, RZ, P0 ;  /* 0x000000ff0300720c */ /* 0x000fe20000764270 */
[----:B--2---:R-:W-:-:S05]  /*2710*/  HADD2.F32 R7, -RZ, R19.H0_H0 ;  /* 0x20000013ff077230 */ /* 0x004fca0000004100 */
[----:B------:R-:W-:-:S04]  /*2720*/  FMUL R7, R7, R152 ;  /* 0x0000009807077220 */ /* 0x000fc80000400000 */
[----:B------:R-:W-:-:S05]  /*2730*/  FFMA R7, R24, R153, R7 ;  /* 0x0000009918077223 */ /* 0x000fca0000000007 */
[----:B------:R-:W-:Y:S01]  /*2740*/  F2FP.F16.F32.PACK_AB R21, RZ, R7 ;  /* 0x00000007ff15723e */ /* 0x000fe200000000ff */
[----:B------:R-:W-:-:S04]  /*2750*/  IMAD.IADD R7, R175, 0x1, R171 ;  /* 0x00000001af077824 */ /* 0x000fc800078e02ab */
[----:B------:R0:W-:Y:S01]  /*2760*/  @P1 STG.E.U16 desc[UR36][R4.64], R21 ;  /* 0x0000001504001986 */ /* 0x0001e2000c101524 */
[----:B------:R-:W-:Y:S01]  /*2770*/  LEA.HI.X R7, R170, R15, R7, 0x1, P4 ;  /* 0x0000000faa077211 */ /* 0x000fe200020f0c07 */
[----:B------:R-:W-:Y:S06]  /*2780*/  @!P3 BRA `(.L_x_35) ;  /* 0x000000000004b947 */ /* 0x000fec0003800000 */
[----:B------:R1:W5:Y:S02]  /*2790*/  LDG.E.LTC128B.U16 R19, desc[UR36][R6.64+0x2] ;  /* 0x0000022406137981 */ /* 0x000364000c1e1520 */
.L_x_35:
[----:B------:R-:W-:Y:S05]  /*27a0*/  BSYNC B1 ;  /* 0x0000000000017941 */ /* 0x000fea0003800000 */
.L_x_34:
[----:B0----5:R-:W-:Y:S01]  /*27b0*/  HADD2.F32 R21, -RZ, R19.H0_H0 ;  /* 0x20000013ff157230 */ /* 0x021fe20000004100 */
[----:B------:R-:W-:Y:S01]  /*27c0*/  ISETP.GT.AND P2, PT, R3, 0x8, P2 ;  /* 0x000000080300780c */ /* 0x000fe20001744270 */
[----:B------:R-:W-:-:S04]  /*27d0*/  IMAD.WIDE.U32 R168, R162, R166, R168 ;  /* 0x000000a6a2a87225 */ /* 0x000fc800078e00a8 */
[----:B------:R-:W-:Y:S01]  /*27e0*/  FMUL R22, R21, R152 ;  /* 0x0000009815167220 */ /* 0x000fe20000400000 */
[----:B------:R-:W-:Y:S01]  /*27f0*/  IMAD.IADD R177, R177, 0x1, R169 ;  /* 0x00000001b1b17824 */ /* 0x000fe200078e02a9 */
[----:B------:R-:W-:Y:S02]  /*2800*/  IADD3 R21, P1, R164, R168, RZ ;  /* 0x000000a8a4157210 */ /* 0x000fe40007f3e0ff */
[----:B------:R-:W-:-:S03]  /*2810*/  FFMA R22, R25, R153, R22 ;  /* 0x0000009919167223 */ /* 0x000fc60000000016 */
[----:B------:R-:W-:Y:S01]  /*2820*/  IMAD.X R164, R177, 0x1, R165, P1 ;  /* 0x00000001b1a47824 */ /* 0x000fe200008e06a5 */
[C---:B------:R-:W-:Y:S02]  /*2830*/  LEA R24, P1, R21.reuse, R14, 0x1 ;  /* 0x0000000e15187211 */ /* 0x040fe400078208ff */
[----:B------:R-:W-:Y:S02]  /*2840*/  F2FP.F16.F32.PACK_AB R22, RZ, R22 ;  /* 0x00000016ff16723e */ /* 0x000fe400000000ff */
[----:B------:R-:W-:Y:S02]  /*2850*/  LEA.HI.X R25, R21, R15, R164, 0x1, P1 ;  /* 0x0000000f15197211 */ /* 0x000fe400008f0ca4 */
[----:B------:R-:W-:Y:S02]  /*2860*/  PRMT R21, R22, 0x7610, R21 ;  /* 0x0000761016157816 */ /* 0x000fe40000000015 */
[----:B------:R-:W-:-:S03]  /*2870*/  PRMT R22, R19, 0x7610, R22 ;  /* 0x0000761013167816 */ /* 0x000fc60000000016 */
[----:B------:R0:W-:Y:S04]  /*2880*/  @P3 STG.E.U16 desc[UR36][R4.64+0x2], R21 ;  /* 0x0000021504003986 */ /* 0x0001e8000c101524 */
[----:B------:R-:W2:Y:S01]  /*2890*/  @P2 LDG.E.LTC128B.U16 R22, desc[UR36][R24.64] ;  /* 0x0000002418162981 */ /* 0x000ea2000c1e1520 */
[----:B------:R-:W-:Y:S01]  /*28a0*/  IADD3 R8, P1, P3, R8, R168, R12 ;  /* 0x000000a808087210 */ /* 0x000fe20007b3e00c */
[----:B------:R-:W-:Y:S01]  /*28b0*/  BSSY B1, `(.L_x_36) ;  /* 0x0000011000017945 */ /* 0x000fe20003800000 */
[C---:B------:R-:W-:Y:S02]  /*28c0*/  SHF.L.U64.HI R11, R10.reuse, 0x4, R11 ;  /* 0x000000040a0b7819 */ /* 0x040fe4000001020b */
[----:B------:R-:W-:Y:S02]  /*28d0*/  IADD3.X R9, R9, R177, R13, P1, P3 ;  /* 0x000000b109097210 */ /* 0x000fe40000fe640d */
[----:B------:R-:W-:-:S02]  /*28e0*/  LEA R10, P1, R10, R4, 0x4 ;  /* 0x000000040a0a7211 */ /* 0x000fc400078220ff */
[----:B------:R-:W-:Y:S01]  /*28f0*/  ISETP.GT.AND P0, PT, R3, 0x8, P0 ;  /* 0x000000080300780c */ /* 0x000fe20000704270 */
[----:B0-----:R-:W-:-:S04]  /*2900*/  IMAD.WIDE.U32 R20, R2, R20, R8 ;  /* 0x0000001402147225 */ /* 0x001fc800078e0008 */
[----:B------:R-:W-:Y:S01]  /*2910*/  IMAD.X R11, R11, 0x1, R5, P1 ;  /* 0x000000010b0b7824 */ /* 0x000fe200008e0605 */
[----:B------:R-:W-:Y:S01]  /*2920*/  LEA R8, P3, R20, R14, 0x1 ;  /* 0x0000000e14087211 */ /* 0x000fe200078608ff */
[----:B------:R-:W-:-:S05]  /*2930*/  IMAD.IADD R2, R175, 0x1, R21 ;  /* 0x00000001af027824 */ /* 0x000fca00078e0215 */
[----:B------:R-:W-:Y:S01]  /*2940*/  LEA.HI.X R9, R20, R15, R2, 0x1, P3 ;  /* 0x0000000f14097211 */ /* 0x000fe200018f0c02 */
[----:B--2---:R-:W-:-:S05]  /*2950*/  HADD2.F32 R19, -RZ, R22.H0_H0 ;  /* 0x20000016ff137230 */ /* 0x004fca0000004100 */
[----:B------:R-:W-:-:S04]  /*2960*/  FMUL R19, R19, R152 ;  /* 0x0000009813137220 */ /* 0x000fc80000400000 */
[----:B------:R-:W-:-:S05]  /*2970*/  FFMA R19, R26, R153, R19 ;  /* 0x000000991a137223 */ /* 0x000fca0000000013 */
[----:B------:R-:W-:-:S05]  /*2980*/  F2FP.F16.F32.PACK_AB R19, RZ, R19 ;  /* 0x00000013ff13723e */ /* 0x000fca00000000ff */
[----:B------:R0:W-:Y:S01]  /*2990*/  @P2 STG.E.U16 desc[UR36][R10.64], R19 ;  /* 0x000000130a002986 */ /* 0x0001e2000c101524 */
[----:B------:R-:W-:Y:S05]  /*29a0*/  @!P0 BRA `(.L_x_37) ;  /* 0x0000000000048947 */ /* 0x000fea0003800000 */
[----:B------:R2:W5:Y:S02]  /*29b0*/  LDG.E.LTC128B.U16 R22, desc[UR36][R8.64+0x2] ;  /* 0x0000022408167981 */ /* 0x000564000c1e1520 */
.L_x_37:
[----:B------:R-:W-:Y:S05]  /*29c0*/  BSYNC B1 ;  /* 0x0000000000017941 */ /* 0x000fea0003800000 */
.L_x_36:
[----:B-----5:R-:W-:Y:S01]  /*29d0*/  HADD2.F32 R13, -RZ, R22.H0_H0 ;  /* 0x20000016ff0d7230 */ /* 0x020fe20000004100 */
[----:B------:R-:W-:Y:S01]  /*29e0*/  ISETP.GT.AND P1, PT, R0, 0x8, PT ;  /* 0x000000080000780c */ /* 0x000fe20003f24270 */
[----:B------:R-:W-:Y:S03]  /*29f0*/  BSSY B1, `(.L_x_38) ;  /* 0x0000008000017945 */ /* 0x000fe60003800000 */
[----:B------:R-:W-:Y:S01]  /*2a00*/  FMUL R2, R13, R152 ;  /* 0x000000980d027220 */ /* 0x000fe20000400000 */
[----:B------:R-:W-:-:S03]  /*2a10*/  ISETP.GT.AND P2, PT, R3, RZ, P1 ;  /* 0x000000ff0300720c */ /* 0x000fc60000f44270 */
[----:B------:R-:W-:-:S05]  /*2a20*/  FFMA R2, R27, R153, R2 ;  /* 0x000000991b027223 */ /* 0x000fca0000000002 */
[----:B------:R-:W-:-:S05]  /*2a30*/  F2FP.F16.F32.PACK_AB R2, RZ, R2 ;  /* 0x00000002ff02723e */ /* 0x000fca00000000ff */
[----:B------:R3:W-:Y:S01]  /*2a40*/  @P0 STG.E.U16 desc[UR36][R10.64+0x2], R2 ;  /* 0x000002020a000986 */ /* 0x0007e2000c101524 */
[----:B------:R-:W-:Y:S05]  /*2a50*/  @!P2 BRA `(.L_x_39) ;  /* 0x000000000004a947 */ /* 0x000fea0003800000 */
[----:B------:R4:W5:Y:S02]  /*2a60*/  LDG.E.LTC128B.U16 R22, desc[UR36][R6.64+0x10] ;  /* 0x0000102406167981 */ /* 0x000964000c1e1520 */
.L_x_39:
[----:B------:R-:W-:Y:S05]  /*2a70*/  BSYNC B1 ;  /* 0x0000000000017941 */ /* 0x000fea0003800000 */
.L_x_38:
        /* <DEDUP_REMOVED lines=10> */
.L_x_41:
[----:B------:R-:W-:Y:S05]  /*2b20*/  BSYNC B1 ;  /* 0x0000000000017941 */ /* 0x000fea0003800000 */
.L_x_40:
[----:B0----5:R-:W-:Y:S01]  /*2b30*/  HADD2.F32 R13, -RZ, R22.H0_H0 ;  /* 0x20000016ff0d7230 */ /* 0x021fe20000004100 */
[----:B------:R-:W-:Y:S01]  /*2b40*/  ISETP.GT.AND P1, PT, R3, 0x8, P1 ;  /* 0x000000080300780c */ /* 0x000fe20000f24270 */
[----:B------:R-:W-:Y:S03]  /*2b50*/  BSSY B1, `(.L_x_42) ;  /* 0x0000007000017945 */ /* 0x000fe60003800000 */
[----:B---3--:R-:W-:-:S04]  /*2b60*/  FMUL R2, R13, R152 ;  /* 0x000000980d027220 */ /* 0x008fc80000400000 */
[----:B------:R-:W-:-:S05]  /*2b70*/  FFMA R2, R29, R153, R2 ;  /* 0x000000991d027223 */ /* 0x000fca0000000002 */
[----:B------:R-:W-:-:S05]  /*2b80*/  F2FP.F16.F32.PACK_AB R2, RZ, R2 ;  /* 0x00000002ff02723e */ /* 0x000fca00000000ff */
[----:B------:R0:W-:Y:S01]  /*2b90*/  @P3 STG.E.U16 desc[UR36][R4.64+0x12], R2 ;  /* 0x0000120204003986 */ /* 0x0001e2000c101524 */
[----:B------:R-:W-:Y:S05]  /*2ba0*/  @!P1 BRA `(.L_x_43) ;  /* 0x0000000000049947 */ /* 0x000fea0003800000 */
[----:B------:R3:W5:Y:S02]  /*2bb0*/  LDG.E.LTC128B.U16 R22, desc[UR36][R8.64+0x10] ;  /* 0x0000102408167981 */ /* 0x000764000c1e1520 */
.L_x_43:
[----:B------:R-:W-:Y:S05]  /*2bc0*/  BSYNC B1 ;  /* 0x0000000000017941 */ /* 0x000fea0003800000 */
.L_x_42:
[----:B-----5:R-:W-:Y:S01]  /*2bd0*/  HADD2.F32 R13, -RZ, R22.H0_H0 ;  /* 0x20000016ff0d7230 */ /* 0x020fe20000004100 */
[----:B------:R-:W-:Y:S01]  /*2be0*/  ISETP.GT.AND P0, PT, R3, 0x8, P0 ;  /* 0x000000080300780c */ /* 0x000fe20000704270 */
[----:B------:R-:W-:Y:S03]  /*2bf0*/  BSSY B1, `(.L_x_44) ;  /* 0x0000007000017945 */ /* 0x000fe60003800000 */
[----:B------:R-:W-:-:S04]  /*2c00*/  FMUL R13, R13, R152 ;  /* 0x000000980d0d7220 */ /* 0x000fc80000400000 */
[----:B------:R-:W-:-:S05]  /*2c10*/  FFMA R13, R30, R153, R13 ;  /* 0x000000991e0d7223 */ /* 0x000fca000000000d */
[----:B------:R-:W-:-:S05]  /*2c20*/  F2FP.F16.F32.PACK_AB R13, RZ, R13 ;  /* 0x0000000dff0d723e */ /* 0x000fca00000000ff */
[----:B------:R0:W-:Y:S01]  /*2c30*/  @P1 STG.E.U16 desc[UR36][R10.64+0x10], R13 ;  /* 0x0000100d0a001986 */ /* 0x0001e2000c101524 */
[----:B------:R-:W-:Y:S05]  /*2c40*/  @!P0 BRA `(.L_x_45) ;  /* 0x0000000000048947 */ /* 0x000fea0003800000 */
[----:B------:R0:W5:Y:S02]  /*2c50*/  LDG.E.LTC128B.U16 R22, desc[UR36][R8.64+0x12] ;  /* 0x0000122408167981 */ /* 0x000164000c1e1520 */
.L_x_45:
[----:B------:R-:W-:Y:S05]  /*2c60*/  BSYNC B1 ;  /* 0x0000000000017941 */ /* 0x000fea0003800000 */
.L_x_44:
[----:B0----5:R-:W-:Y:S01]  /*2c70*/  HADD2.F32 R13, -RZ, R22.H0_H0 ;  /* 0x20000016ff0d7230 */ /* 0x021fe20000004100 */
        /* <DEDUP_REMOVED lines=9> */
.L_x_47:
[----:B------:R-:W-:Y:S05]  /*2d10*/  BSYNC B1 ;  /* 0x0000000000017941 */ /* 0x000fea0003800000 */
.L_x_46:
        /* <DEDUP_REMOVED lines=10> */
.L_x_49:
[----:B------:R-:W-:Y:S05]  /*2dc0*/  BSYNC B1 ;  /* 0x0000000000017941 */ /* 0x000fea0003800000 */
.L_x_48:
[----:B0----5:R-:W-:Y:S01]  /*2dd0*/  HADD2.F32 R13, -RZ, R22.H0_H0 ;  /* 0x20000016ff0d7230 */ /* 0x021fe20000004100 */
        /* <DEDUP_REMOVED lines=8> */
.L_x_51:
[----:B------:R-:W-:Y:S05]  /*2e60*/  BSYNC B1 ;  /* 0x0000000000017941 */ /* 0x000fea0003800000 */
.L_x_50:
        /* <DEDUP_REMOVED lines=9> */
.L_x_53:
[----:B------:R-:W-:Y:S05]  /*2f00*/  BSYNC B1 ;  /* 0x0000000000017941 */ /* 0x000fea0003800000 */
.L_x_52:
        /* <DEDUP_REMOVED lines=10> */
.L_x_55:
[----:B------:R-:W-:Y:S05]  /*2fb0*/  BSYNC B1 ;  /* 0x0000000000017941 */ /* 0x000fea0003800000 */
.L_x_54:
        /* <DEDUP_REMOVED lines=10> */
.L_x_57:
[----:B------:R-:W-:Y:S05]  /*3060*/  BSYNC B1 ;  /* 0x0000000000017941 */ /* 0x000fea0003800000 */
.L_x_56:
        /* <DEDUP_REMOVED lines=9> */
.L_x_59:
[----:B------:R-:W-:Y:S05]  /*3100*/  BSYNC B1 ;  /* 0x0000000000017941 */ /* 0x000fea0003800000 */
.L_x_58:
        /* <DEDUP_REMOVED lines=9> */
.L_x_61:
[----:B------:R-:W-:Y:S05]  /*31a0*/  BSYNC B1 ;  /* 0x0000000000017941 */ /* 0x000fea0003800000 */
.L_x_60:
        /* <DEDUP_REMOVED lines=10> */
.L_x_63:
[----:B------:R-:W-:Y:S05]  /*3250*/  BSYNC B1 ;  /* 0x0000000000017941 */ /* 0x000fea0003800000 */
.L_x_62:
        /* <DEDUP_REMOVED lines=10> */
.L_x_65:
[----:B------:R-:W-:Y:S05]  /*3300*/  BSYNC B1 ;  /* 0x0000000000017941 */ /* 0x000fea0003800000 */
.L_x_64:
        /* <DEDUP_REMOVED lines=9> */
.L_x_67:
[----:B------:R-:W-:Y:S05]  /*33a0*/  BSYNC B1 ;  /* 0x0000000000017941 */ /* 0x000fea0003800000 */
.L_x_66:
        /* <DEDUP_REMOVED lines=9> */
.L_x_69:
[----:B------:R-:W-:Y:S05]  /*3440*/  BSYNC B1 ;  /* 0x0000000000017941 */ /* 0x000fea0003800000 */
.L_x_68:
        /* <DEDUP_REMOVED lines=10> */
.L_x_71:
[----:B------:R-:W-:Y:S05]  /*34f0*/  BSYNC B1 ;  /* 0x0000000000017941 */ /* 0x000fea0003800000 */
.L_x_70:
        /* <DEDUP_REMOVED lines=10> */
.L_x_73:
[----:B------:R-:W-:Y:S05]  /*35a0*/  BSYNC B1 ;  /* 0x0000000000017941 */ /* 0x000fea0003800000 */
.L_x_72:
        /* <DEDUP_REMOVED lines=9> */
.L_x_75:
[----:B------:R-:W-:Y:S05]  /*3640*/  BSYNC B1 ;  /* 0x0000000000017941 */ /* 0x000fea0003800000 */
.L_x_74:
        /* <DEDUP_REMOVED lines=9> */
.L_x_77:
[----:B------:R-:W-:Y:S05]  /*36e0*/  BSYNC B1 ;  /* 0x0000000000017941 */ /* 0x000fea0003800000 */
.L_x_76:
        /* <DEDUP_REMOVED lines=10> */
.L_x_79:
[----:B------:R-:W-:Y:S05]  /*3790*/  BSYNC B1 ;  /* 0x0000000000017941 */ /* 0x000fea0003800000 */
.L_x_78:
        /* <DEDUP_REMOVED lines=10> */
.L_x_81:
[----:B------:R-:W-:Y:S05]  /*3840*/  BSYNC B1 ;  /* 0x0000000000017941 */ /* 0x000fea0003800000 */
.L_x_80:
        /* <DEDUP_REMOVED lines=9> */
.L_x_83:
[----:B------:R-:W-:Y:S05]  /*38e0*/  BSYNC B1 ;  /* 0x0000000000017941 */ /* 0x000fea0003800000 */
.L_x_82:
        /* <DEDUP_REMOVED lines=9> */
.L_x_85:
[----:B------:R-:W-:Y:S05]  /*3980*/  BSYNC B1 ;  /* 0x0000000000017941 */ /* 0x000fea0003800000 */
.L_x_84:
        /* <DEDUP_REMOVED lines=10> */
.L_x_87:
[----:B------:R-:W-:Y:S05]  /*3a30*/  BSYNC B1 ;  /* 0x0000000000017941 */ /* 0x000fea0003800000 */
.L_x_86:
        /* <DEDUP_REMOVED lines=10> */
.L_x_89:
[----:B------:R-:W-:Y:S05]  /*3ae0*/  BSYNC B1 ;  /* 0x0000000000017941 */ /* 0x000fea0003800000 */
.L_x_88:
        /* <DEDUP_REMOVED lines=9> */
.L_x_91:
[----:B------:R-:W-:Y:S05]  /*3b80*/  BSYNC B1 ;  /* 0x0000000000017941 */ /* 0x000fea0003800000 */
.L_x_90:
        /* <DEDUP_REMOVED lines=9> */
.L_x_93:
[----:B------:R-:W-:Y:S05]  /*3c20*/  BSYNC B1 ;  /* 0x0000000000017941 */ /* 0x000fea0003800000 */
.L_x_92:
        /* <DEDUP_REMOVED lines=10> */
.L_x_95:
[----:B------:R-:W-:Y:S05]  /*3cd0*/  BSYNC B1 ;  /* 0x0000000000017941 */ /* 0x000fea0003800000 */
.L_x_94:
        /* <DEDUP_REMOVED lines=10> */
.L_x_97:
[----:B------:R-:W-:Y:S05]  /*3d80*/  BSYNC B1 ;  /* 0x0000000000017941 */ /* 0x000fea0003800000 */
.L_x_96:
        /* <DEDUP_REMOVED lines=9> */
.L_x_99:
[----:B------:R-:W-:Y:S05]  /*3e20*/  BSYNC B1 ;  /* 0x0000000000017941 */ /* 0x000fea0003800000 */
.L_x_98:
        /* <DEDUP_REMOVED lines=9> */
.L_x_101:
[----:B------:R-:W-:Y:S05]  /*3ec0*/  BSYNC B1 ;  /* 0x0000000000017941 */ /* 0x000fea0003800000 */
.L_x_100:
        /* <DEDUP_REMOVED lines=10> */
.L_x_103:
[----:B------:R-:W-:Y:S05]  /*3f70*/  BSYNC B1 ;  /* 0x0000000000017941 */ /* 0x000fea0003800000 */
.L_x_102:
        /* <DEDUP_REMOVED lines=10> */
.L_x_105:
[----:B------:R-:W-:Y:S05]  /*4020*/  BSYNC B1 ;  /* 0x0000000000017941 */ /* 0x000fea0003800000 */
.L_x_104:
        /* <DEDUP_REMOVED lines=9> */
.L_x_107:
[----:B------:R-:W-:Y:S05]  /*40c0*/  BSYNC B1 ;  /* 0x0000000000017941 */ /* 0x000fea0003800000 */
.L_x_106:
        /* <DEDUP_REMOVED lines=9> */
.L_x_109:
[----:B------:R-:W-:Y:S05]  /*4160*/  BSYNC B1 ;  /* 0x0000000000017941 */ /* 0x000fea0003800000 */
.L_x_108:
        /* <DEDUP_REMOVED lines=10> */
.L_x_111:
[----:B------:R-:W-:Y:S05]  /*4210*/  BSYNC B1 ;  /* 0x0000000000017941 */ /* 0x000fea0003800000 */
.L_x_110:
        /* <DEDUP_REMOVED lines=10> */
.L_x_113:
[----:B------:R-:W-:Y:S05]  /*42c0*/  BSYNC B1 ;  /* 0x0000000000017941 */ /* 0x000fea0003800000 */
.L_x_112:
        /* <DEDUP_REMOVED lines=9> */
.L_x_115:
[----:B------:R-:W-:Y:S05]  /*4360*/  BSYNC B1 ;  /* 0x0000000000017941 */ /* 0x000fea0003800000 */
.L_x_114:
        /* <DEDUP_REMOVED lines=9> */
.L_x_117:
[----:B------:R-:W-:Y:S05]  /*4400*/  BSYNC B1 ;  /* 0x0000000000017941 */ /* 0x000fea0003800000 */
.L_x_116:
        /* <DEDUP_REMOVED lines=10> */
.L_x_119:
[----:B------:R-:W-:Y:S05]  /*44b0*/  BSYNC B1 ;  /* 0x0000000000017941 */ /* 0x000fea0003800000 */
.L_x_118:
        /* <DEDUP_REMOVED lines=10> */
.L_x_121:
[----:B------:R-:W-:Y:S05]  /*4560*/  BSYNC B1 ;  /* 0x0000000000017941 */ /* 0x000fea0003800000 */
.L_x_120:
        /* <DEDUP_REMOVED lines=9> */
.L_x_123:
[----:B------:R-:W-:Y:S05]  /*4600*/  BSYNC B1 ;  /* 0x0000000000017941 */ /* 0x000fea0003800000 */
.L_x_122:
        /* <DEDUP_REMOVED lines=9> */
.L_x_125:
[----:B------:R-:W-:Y:S05]  /*46a0*/  BSYNC B1 ;  /* 0x0000000000017941 */ /* 0x000fea0003800000 */
.L_x_124:
        /* <DEDUP_REMOVED lines=10> */
.L_x_127:
[----:B------:R-:W-:Y:S05]  /*4750*/  BSYNC B1 ;  /* 0x0000000000017941 */ /* 0x000fea0003800000 */
.L_x_126:
        /* <DEDUP_REMOVED lines=10> */
.L_x_129:
[----:B------:R-:W-:Y:S05]  /*4800*/  BSYNC B1 ;  /* 0x0000000000017941 */ /* 0x000fea0003800000 */
.L_x_128:
        /* <DEDUP_REMOVED lines=9> */
.L_x_131:
[----:B------:R-:W-:Y:S05]  /*48a0*/  BSYNC B1 ;  /* 0x0000000000017941 */ /* 0x000fea0003800000 */
.L_x_130:
        /* <DEDUP_REMOVED lines=9> */
.L_x_133:
[----:B------:R-:W-:Y:S05]  /*4940*/  BSYNC B1 ;  /* 0x0000000000017941 */ /* 0x000fea0003800000 */
.L_x_132:
        /* <DEDUP_REMOVED lines=10> */
.L_x_135:
[----:B------:R-:W-:Y:S05]  /*49f0*/  BSYNC B1 ;  /* 0x0000000000017941 */ /* 0x000fea0003800000 */
.L_x_134:
        /* <DEDUP_REMOVED lines=10> */
.L_x_137:
[----:B------:R-:W-:Y:S05]  /*4aa0*/  BSYNC B1 ;  /* 0x0000000000017941 */ /* 0x000fea0003800000 */
.L_x_136:
        /* <DEDUP_REMOVED lines=9> */
.L_x_139:
[----:B------:R-:W-:Y:S05]  /*4b40*/  BSYNC B1 ;  /* 0x0000000000017941 */ /* 0x000fea0003800000 */
.L_x_138:
        /* <DEDUP_REMOVED lines=9> */
.L_x_141:
[----:B------:R-:W-:Y:S05]  /*4be0*/  BSYNC B1 ;  /* 0x0000000000017941 */ /* 0x000fea0003800000 */
.L_x_140:
        /* <DEDUP_REMOVED lines=10> */
.L_x_143:
[----:B------:R-:W-:Y:S05]  /*4c90*/  BSYNC B1 ;  /* 0x0000000000017941 */ /* 0x000fea0003800000 */
.L_x_142:
        /* <DEDUP_REMOVED lines=10> */
.L_x_145:
[----:B------:R-:W-:Y:S05]  /*4d40*/  BSYNC B1 ;  /* 0x0000000000017941 */ /* 0x000fea0003800000 */
.L_x_144:
        /* <DEDUP_REMOVED lines=9> */
.L_x_147:
[----:B------:R-:W-:Y:S05]  /*4de0*/  BSYNC B1 ;  /* 0x0000000000017941 */ /* 0x000fea0003800000 */
.L_x_146:
        /* <DEDUP_REMOVED lines=9> */
.L_x_149:
[----:B------:R-:W-:Y:S05]  /*4e80*/  BSYNC B1 ;  /* 0x0000000000017941 */ /* 0x000fea0003800000 */
.L_x_148:
        /* <DEDUP_REMOVED lines=10> */
.L_x_151:
[----:B------:R-:W-:Y:S05]  /*4f30*/  BSYNC B1 ;  /* 0x0000000000017941 */ /* 0x000fea0003800000 */
.L_x_150:
        /* <DEDUP_REMOVED lines=10> */
.L_x_153:
[----:B------:R-:W-:Y:S05]  /*4fe0*/  BSYNC B1 ;  /* 0x0000000000017941 */ /* 0x000fea0003800000 */
.L_x_152:
        /* <DEDUP_REMOVED lines=9> */
.L_x_155:
[----:B------:R-:W-:Y:S05]  /*5080*/  BSYNC B1 ;  /* 0x0000000000017941 */ /* 0x000fea0003800000 */
.L_x_154:
        /* <DEDUP_REMOVED lines=9> */
.L_x_157:
[----:B------:R-:W-:Y:S05]  /*5120*/  BSYNC B1 ;  /* 0x0000000000017941 */ /* 0x000fea0003800000 */
.L_x_156:
        /* <DEDUP_REMOVED lines=10> */
.L_x_159:
[----:B------:R-:W-:Y:S05]  /*51d0*/  BSYNC B1 ;  /* 0x0000000000017941 */ /* 0x000fea0003800000 */
.L_x_158:
        /* <DEDUP_REMOVED lines=10> */
.L_x_161:
[----:B------:R-:W-:Y:S05]  /*5280*/  BSYNC B1 ;  /* 0x0000000000017941 */ /* 0x000fea0003800000 */
.L_x_160:
        /* <DEDUP_REMOVED lines=9> */
.L_x_163:
[----:B------:R-:W-:Y:S05]  /*5320*/  BSYNC B1 ;  /* 0x0000000000017941 */ /* 0x000fea0003800000 */
.L_x_162:
        /* <DEDUP_REMOVED lines=9> */
.L_x_165:
[----:B------:R-:W-:Y:S05]  /*53c0*/  BSYNC B1 ;  /* 0x0000000000017941 */ /* 0x000fea0003800000 */
.L_x_164:
        /* <DEDUP_REMOVED lines=10> */
.L_x_167:
[----:B------:R-:W-:Y:S05]  /*5470*/  BSYNC B1 ;  /* 0x0000000000017941 */ /* 0x000fea0003800000 */
.L_x_166:
        /* <DEDUP_REMOVED lines=10> */
.L_x_169:
[----:B------:R-:W-:Y:S05]  /*5520*/  BSYNC B1 ;  /* 0x0000000000017941 */ /* 0x000fea0003800000 */
.L_x_168:
        /* <DEDUP_REMOVED lines=9> */
.L_x_171:
[----:B------:R-:W-:Y:S05]  /*55c0*/  BSYNC B1 ;  /* 0x0000000000017941 */ /* 0x000fea0003800000 */
.L_x_170:
        /* <DEDUP_REMOVED lines=9> */
.L_x_173:
[----:B------:R-:W-:Y:S05]  /*5660*/  BSYNC B1 ;  /* 0x0000000000017941 */ /* 0x000fea0003800000 */
.L_x_172:
        /* <DEDUP_REMOVED lines=10> */
.L_x_175:
[----:B------:R-:W-:Y:S05]  /*5710*/  BSYNC B1 ;  /* 0x0000000000017941 */ /* 0x000fea0003800000 */
.L_x_174:
        /* <DEDUP_REMOVED lines=10> */
.L_x_177:
[----:B------:R-:W-:Y:S05]  /*57c0*/  BSYNC B1 ;  /* 0x0000000000017941 */ /* 0x000fea0003800000 */
.L_x_176:
        /* <DEDUP_REMOVED lines=9> */
.L_x_179:
[----:B------:R-:W-:Y:S05]  /*5860*/  BSYNC B1 ;  /* 0x0000000000017941 */ /* 0x000fea0003800000 */
.L_x_178:
        /* <DEDUP_REMOVED lines=9> */
.L_x_181:
[----:B------:R-:W-:Y:S05]  /*5900*/  BSYNC B1 ;  /* 0x0000000000017941 */ /* 0x000fea0003800000 */
.L_x_180:
        /* <DEDUP_REMOVED lines=10> */
.L_x_183:
[----:B------:R-:W-:Y:S05]  /*59b0*/  BSYNC B1 ;  /* 0x0000000000017941 */ /* 0x000fea0003800000 */
.L_x_182:
        /* <DEDUP_REMOVED lines=10> */
.L_x_185:
[----:B------:R-:W-:Y:S05]  /*5a60*/  BSYNC B1 ;  /* 0x0000000000017941 */ /* 0x000fea0003800000 */
.L_x_184:
        /* <DEDUP_REMOVED lines=9> */
.L_x_187:
[----:B------:R-:W-:Y:S05]  /*5b00*/  BSYNC B1 ;  /* 0x0000000000017941 */ /* 0x000fea0003800000 */
.L_x_186:
        /* <DEDUP_REMOVED lines=9> */
.L_x_189:
[----:B------:R-:W-:Y:S05]  /*5ba0*/  BSYNC B1 ;  /* 0x0000000000017941 */ /* 0x000fea0003800000 */
.L_x_188:
        /* <DEDUP_REMOVED lines=10> */
.L_x_191:
[----:B------:R-:W-:Y:S05]  /*5c50*/  BSYNC B1 ;  /* 0x0000000000017941 */ /* 0x000fea0003800000 */
.L_x_190:
        /* <DEDUP_REMOVED lines=10> */
.L_x_193:
[----:B------:R-:W-:Y:S05]  /*5d00*/  BSYNC B1 ;  /* 0x0000000000017941 */ /* 0x000fea0003800000 */
.L_x_192:
        /* <DEDUP_REMOVED lines=9> */
.L_x_195:
[----:B------:R-:W-:Y:S05]  /*5da0*/  BSYNC B1 ;  /* 0x0000000000017941 */ /* 0x000fea0003800000 */
.L_x_194:
        /* <DEDUP_REMOVED lines=9> */
.L_x_197:
[----:B------:R-:W-:Y:S05]  /*5e40*/  BSYNC B1 ;  /* 0x0000000000017941 */ /* 0x000fea0003800000 */
.L_x_196:
        /* <DEDUP_REMOVED lines=10> */
.L_x_199:
[----:B------:R-:W-:Y:S05]  /*5ef0*/  BSYNC B1 ;  /* 0x0000000000017941 */ /* 0x000fea0003800000 */
.L_x_198:
        /* <DEDUP_REMOVED lines=10> */
.L_x_201:
[----:B------:R-:W-:Y:S05]  /*5fa0*/  BSYNC B1 ;  /* 0x0000000000017941 */ /* 0x000fea0003800000 */
.L_x_200:
        /* <DEDUP_REMOVED lines=9> */
.L_x_203:
[----:B------:R-:W-:Y:S05]  /*6040*/  BSYNC B1 ;  /* 0x0000000000017941 */ /* 0x000fea0003800000 */
.L_x_202:
        /* <DEDUP_REMOVED lines=9> */
.L_x_205:
[----:B------:R-:W-:Y:S05]  /*60e0*/  BSYNC B1 ;  /* 0x0000000000017941 */ /* 0x000fea0003800000 */
.L_x_204:
        /* <DEDUP_REMOVED lines=10> */
.L_x_207:
[----:B------:R-:W-:Y:S05]  /*6190*/  BSYNC B1 ;  /* 0x0000000000017941 */ /* 0x000fea0003800000 */
.L_x_206:
        /* <DEDUP_REMOVED lines=10> */
.L_x_209:
[----:B------:R-:W-:Y:S05]  /*6240*/  BSYNC B1 ;  /* 0x0000000000017941 */ /* 0x000fea0003800000 */
.L_x_208:
        /* <DEDUP_REMOVED lines=9> */
.L_x_211:
[----:B------:R-:W-:Y:S05]  /*62e0*/  BSYNC B1 ;  /* 0x0000000000017941 */ /* 0x000fea0003800000 */
.L_x_210:
        /* <DEDUP_REMOVED lines=9> */
.L_x_213:
[----:B------:R-:W-:Y:S05]  /*6380*/  BSYNC B1 ;  /* 0x0000000000017941 */ /* 0x000fea0003800000 */
.L_x_212:
        /* <DEDUP_REMOVED lines=10> */
.L_x_215:
[----:B------:R-:W-:Y:S05]  /*6430*/  BSYNC B1 ;  /* 0x0000000000017941 */ /* 0x000fea0003800000 */
.L_x_214:
        /* <DEDUP_REMOVED lines=10> */
.L_x_217:
[----:B------:R-:W-:Y:S05]  /*64e0*/  BSYNC B1 ;  /* 0x0000000000017941 */ /* 0x000fea0003800000 */
.L_x_216:
        /* <DEDUP_REMOVED lines=9> */
.L_x_219:
[----:B------:R-:W-:Y:S05]  /*6580*/  BSYNC B1 ;  /* 0x0000000000017941 */ /* 0x000fea0003800000 */
.L_x_218:
        /* <DEDUP_REMOVED lines=9> */
.L_x_221:
[----:B------:R-:W-:Y:S05]  /*6620*/  BSYNC B1 ;  /* 0x0000000000017941 */ /* 0x000fea0003800000 */
.L_x_220:
        /* <DEDUP_REMOVED lines=10> */
.L_x_223:
[----:B------:R-:W-:Y:S05]  /*66d0*/  BSYNC B1 ;  /* 0x0000000000017941 */ /* 0x000fea0003800000 */
.L_x_222:
        /* <DEDUP_REMOVED lines=10> */
.L_x_225:
[----:B------:R-:W-:Y:S05]  /*6780*/  BSYNC B1 ;  /* 0x0000000000017941 */ /* 0x000fea0003800000 */
.L_x_224:
        /* <DEDUP_REMOVED lines=9> */
.L_x_227:
[----:B------:R-:W-:Y:S05]  /*6820*/  BSYNC B1 ;  /* 0x0000000000017941 */ /* 0x000fea0003800000 */
.L_x_226:
        /* <DEDUP_REMOVED lines=9> */
.L_x_229:
[----:B------:R-:W-:Y:S05]  /*68c0*/  BSYNC B1 ;  /* 0x0000000000017941 */ /* 0x000fea0003800000 */
.L_x_228:
        /* <DEDUP_REMOVED lines=10> */
.L_x_231:
[----:B------:R-:W-:Y:S05]  /*6970*/  BSYNC B1 ;  /* 0x0000000000017941 */ /* 0x000fea0003800000 */
.L_x_230:
        /* <DEDUP_REMOVED lines=10> */
.L_x_233:
[----:B------:R-:W-:Y:S05]  /*6a20*/  BSYNC B1 ;  /* 0x0000000000017941 */ /* 0x000fea0003800000 */
.L_x_232:
        /* <DEDUP_REMOVED lines=9> */
.L_x_235:
[----:B------:R-:W-:Y:S05]  /*6ac0*/  BSYNC B1 ;  /* 0x0000000000017941 */ /* 0x000fea0003800000 */
.L_x_234:
        /* <DEDUP_REMOVED lines=9> */
.L_x_237:
[----:B------:R-:W-:Y:S05]  /*6b60*/  BSYNC B1 ;  /* 0x0000000000017941 */ /* 0x000fea0003800000 */
.L_x_236:
        /* <DEDUP_REMOVED lines=10> */
.L_x_239:
[----:B------:R-:W-:Y:S05]  /*6c10*/  BSYNC B1 ;  /* 0x0000000000017941 */ /* 0x000fea0003800000 */
.L_x_238:
        /* <DEDUP_REMOVED lines=10> */
.L_x_241:
[----:B------:R-:W-:Y:S05]  /*6cc0*/  BSYNC B1 ;  /* 0x0000000000017941 */ /* 0x000fea0003800000 */
.L_x_240:
        /* <DEDUP_REMOVED lines=9> */
.L_x_243:
[----:B------:R-:W-:Y:S05]  /*6d60*/  BSYNC B1 ;  /* 0x0000000000017941 */ /* 0x000fea0003800000 */
.L_x_242:
        /* <DEDUP_REMOVED lines=9> */
.L_x_245:
[----:B------:R-:W-:Y:S05]  /*6e00*/  BSYNC B1 ;  /* 0x0000000000017941 */ /* 0x000fea0003800000 */
.L_x_244:
        /* <DEDUP_REMOVED lines=10> */
.L_x_247:
[----:B------:R-:W-:Y:S05]  /*6eb0*/  BSYNC B1 ;  /* 0x0000000000017941 */ /* 0x000fea0003800000 */
.L_x_246:
        /* <DEDUP_REMOVED lines=10> */
.L_x_249:
[----:B------:R-:W-:Y:S05]  /*6f60*/  BSYNC B1 ;  /* 0x0000000000017941 */ /* 0x000fea0003800000 */
.L_x_248:
        /* <DEDUP_REMOVED lines=9> */
.L_x_251:
[----:B------:R-:W-:Y:S05]  /*7000*/  BSYNC B1 ;  /* 0x0000000000017941 */ /* 0x000fea0003800000 */
.L_x_250:
        /* <DEDUP_REMOVED lines=9> */
.L_x_253:
[----:B------:R-:W-:Y:S05]  /*70a0*/  BSYNC B1 ;  /* 0x0000000000017941 */ /* 0x000fea0003800000 */
.L_x_252:
        /* <DEDUP_REMOVED lines=10> */
.L_x_255:
[----:B------:R-:W-:Y:S05]  /*7150*/  BSYNC B1 ;  /* 0x0000000000017941 */ /* 0x000fea0003800000 */
.L_x_254:
        /* <DEDUP_REMOVED lines=10> */
.L_x_257:
[----:B------:R-:W-:Y:S05]  /*7200*/  BSYNC B1 ;  /* 0x0000000000017941 */ /* 0x000fea0003800000 */
.L_x_256:
        /* <DEDUP_REMOVED lines=9> */
.L_x_259:
[----:B------:R-:W-:Y:S05]  /*72a0*/  BSYNC B1 ;  /* 0x0000000000017941 */ /* 0x000fea0003800000 */
.L_x_258:
        /* <DEDUP_REMOVED lines=9> */
.L_x_261:
[----:B------:R-:W-:Y:S05]  /*7340*/  BSYNC B1 ;  /* 0x0000000000017941 */ /* 0x000fea0003800000 */
.L_x_260:
        /* <DEDUP_REMOVED lines=10> */
.L_x_263:
[----:B------:R-:W-:Y:S05]  /*73f0*/  BSYNC B1 ;  /* 0x0000000000017941 */ /* 0x000fea0003800000 */
.L_x_262:
        /* <DEDUP_REMOVED lines=10> */
.L_x_265:
[----:B------:R-:W-:Y:S05]  /*74a0*/  BSYNC B1 ;  /* 0x0000000000017941 */ /* 0x000fea0003800000 */
.L_x_264:
        /* <DEDUP_REMOVED lines=9> */
.L_x_267:
[----:B------:R-:W-:Y:S05]  /*7540*/  BSYNC B1 ;  /* 0x0000000000017941 */ /* 0x000fea0003800000 */
.L_x_266:
        /* <DEDUP_REMOVED lines=9> */
.L_x_269:
[----:B------:R-:W-:Y:S05]  /*75e0*/  BSYNC B1 ;  /* 0x0000000000017941 */ /* 0x000fea0003800000 */
.L_x_268:
        /* <DEDUP_REMOVED lines=10> */
.L_x_271:
[----:B------:R-:W-:Y:S05]  /*7690*/  BSYNC B1 ;  /* 0x0000000000017941 */ /* 0x000fea0003800000 */
.L_x_270:
        /* <DEDUP_REMOVED lines=10> */
.L_x_273:
[----:B------:R-:W-:Y:S05]  /*7740*/  BSYNC B1 ;  /* 0x0000000000017941 */ /* 0x000fea0003800000 */
.L_x_272:
        /* <DEDUP_REMOVED lines=9> */
.L_x_275:
[----:B------:R-:W-:Y:S05]  /*77e0*/  BSYNC B1 ;  /* 0x0000000000017941 */ /* 0x000fea0003800000 */
.L_x_274:
        /* <DEDUP_REMOVED lines=9> */
.L_x_277:
[----:B------:R-:W-:Y:S05]  /*7880*/  BSYNC B1 ;  /* 0x0000000000017941 */ /* 0x000fea0003800000 */
.L_x_276:
        /* <DEDUP_REMOVED lines=10> */
.L_x_279:
[----:B------:R-:W-:Y:S05]  /*7930*/  BSYNC B1 ;  /* 0x0000000000017941 */ /* 0x000fea0003800000 */
.L_x_278:
        /* <DEDUP_REMOVED lines=10> */
.L_x_281:
[----:B------:R-:W-:Y:S05]  /*79e0*/  BSYNC B1 ;  /* 0x0000000000017941 */ /* 0x000fea0003800000 */
.L_x_280:
[----:B01--45:R-:W-:Y:S01]  /*79f0*/  HADD2.F32 R7, -RZ, R22.H0_H0 ;  /* 0x20000016ff077230 */ /* 0x033fe20000004100 */
        /* <DEDUP_REMOVED lines=8> */
.L_x_283:
[----:B------:R-:W-:Y:S05]  /*7a80*/  BSYNC B1 ;  /* 0x0000000000017941 */ /* 0x000fea0003800000 */
.L_x_282:
[----:B0----5:R-:W-:Y:S01]  /*7a90*/  HADD2.F32 R5, -RZ, R22.H0_H0 ;  /* 0x20000016ff057230 */ /* 0x021fe20000004100 */
[----:B------:R-:W-:Y:S01]  /*7aa0*/  ISETP.GT.AND P0, PT, R3, 0x8, P0 ;  /* 0x000000080300780c */ /* 0x000fe20000704270 */
[----:B------:R-:W-:Y:S01]  /*7ab0*/  @P1 IMAD.MOV.U32 R4, RZ, RZ, R10 ;  /* 0x000000ffff041224 */ /* 0x000fe200078e000a */
[----:B------:R-:W-:Y:S02]  /*7ac0*/  BSSY B1, `(.L_x_284) ;  /* 0x0000009000017945 */ /* 0x000fe40003800000 */
[----:B------:R-:W-:-:S04]  /*7ad0*/  FMUL R5, R5, R152 ;  /* 0x0000009805057220 */ /* 0x000fc80000400000 */
[----:B------:R-:W-:-:S05]  /*7ae0*/  FFMA R5, R150, R153, R5 ;  /* 0x0000009996057223 */ /* 0x000fca0000000005 */
[----:B------:R-:W-:-:S04]  /*7af0*/  F2FP.F16.F32.PACK_AB R5, RZ, R5 ;  /* 0x00000005ff05723e */ /* 0x000fc800000000ff */
[----:B------:R-:W-:Y:S01]  /*7b00*/  PRMT R2, R5, 0x7610, R2 ;  /* 0x0000761005027816 */ /* 0x000fe20000000002 */
[----:B------:R-:W-:-:S05]  /*7b10*/  @P1 IMAD.MOV.U32 R5, RZ, RZ, R11 ;  /* 0x000000ffff051224 */ /* 0x000fca00078e000b */
[----:B------:R0:W-:Y:S01]  /*7b20*/  @P1 STG.E.U16 desc[UR36][R4.64+0x1f0], R2 ;  /* 0x0001f00204001986 */ /* 0x0001e2000c101524 */
[----:B------:R-:W-:Y:S05]  /*7b30*/  @!P0 BRA `(.L_x_285) ;  /* 0x0000000000048947 */ /* 0x000fea0003800000 */
[----:B------:R4:W5:Y:S02]  /*7b40*/  LDG.E.LTC128B.U16 R22, desc[UR36][R8.64+0x1f2] ;  /* 0x0001f22408167981 */ /* 0x000964000c1e1520 */
.L_x_285:
[----:B------:R-:W-:Y:S05]  /*7b50*/  BSYNC B1 ;  /* 0x0000000000017941 */ /* 0x000fea0003800000 */
.L_x_284:
[----:B------:R-:W-:Y:S05]  /*7b60*/  @!P0 BRA `(.L_x_286) ;  /* 0x0000002400488947 */ /* 0x000fea0003800000 */
[----:B-----5:R-:W-:-:S05]  /*7b70*/  HADD2.F32 R3, -RZ, R22.H0_H0 ;  /* 0x20000016ff037230 */ /* 0x020fca0000004100 */
[----:B------:R-:W-:-:S04]  /*7b80*/  FMUL R0, R3, R152 ;  /* 0x0000009803007220 */ /* 0x000fc80000400000 */
[----:B------:R-:W-:-:S05]  /*7b90*/  FFMA R0, R151, R153, R0 ;  /* 0x0000009997007223 */ /* 0x000fca0000000000 */
[----:B------:R-:W-:-:S05]  /*7ba0*/  F2FP.F16.F32.PACK_AB R0, RZ, R0 ;  /* 0x00000000ff00723e */ /* 0x000fca00000000ff */
[----:B------:R0:W-:Y:S01]  /*7bb0*/  STG.E.U16 desc[UR36][R10.64+0x1f2], R0 ;  /* 0x0001f2000a007986 */ /* 0x0001e2000c101524 */
[----:B------:R-:W-:Y:S05]  /*7bc0*/  BRA `(.L_x_286) ;  /* 0x0000002400307947 */ /* 0x000fea0003800000 */
.L_x_33:
[----:B------:R-:W-:Y:S01]  /*7bd0*/  ISETP.GT.AND P0, PT, R0, 0x1, PT ;  /* 0x000000010000780c */ /* 0x000fe20003f04270 */
[----:B------:R-:W-:Y:S01]  /*7be0*/  ULDC.64 UR4, c[0x0][0x5c0] ;  /* 0x0001700000047ab9 */ /* 0x000fe20000000a00 */
[-C--:B------:R-:W-:Y:S01]  /*7bf0*/  FMUL R24, R24, R153.reuse ;  /* 0x0000009918187220 */ /* 0x080fe20000400000 */
[-C--:B------:R-:W-:Y:S01]  /*7c00*/  FMUL R25, R25, R153.reuse ;  /* 0x0000009919197220 */ /* 0x080fe20000400000 */
[----:B------:R-:W-:Y:S01]  /*7c10*/  ISETP.GT.AND P3, PT, R3, RZ, P0 ;  /* 0x000000ff0300720c */ /* 0x000fe20000764270 */
[-C--:B------:R-:W-:Y:S01]  /*7c20*/  FMUL R26, R26, R153.reuse ;  /* 0x000000991a1a7220 */ /* 0x080fe20000400000 */
[----:B------:R-:W-:Y:S01]  /*7c30*/  LEA R4, P4, R6, UR4, 0x1 ;  /* 0x0000000406047c11 */ /* 0x000fe2000f8808ff */
[-C--:B------:R-:W-:Y:S01]  /*7c40*/  FMUL R27, R27, R153.reuse ;  /* 0x000000991b1b7220 */ /* 0x080fe20000400000 */
[----:B------:R-:W-:Y:S01]  /*7c50*/  F2FP.F16.F32.PACK_AB R24, RZ, R24 ;  /* 0x00000018ff18723e */ /* 0x000fe200000000ff */
[-C--:B------:R-:W-:Y:S01]  /*7c60*/  FMUL R28, R28, R153.reuse ;  /* 0x000000991c1c7220 */ /* 0x080fe20000400000 */
[----:B------:R-:W-:Y:S01]  /*7c70*/  LEA.HI.X R5, R6, UR5, R179, 0x1, P4 ;  /* 0x0000000506057c11 */ /* 0x000fe2000a0f0cb3 */
[----:B------:R-:W-:Y:S01]  /*7c80*/  FMUL R29, R29, R153 ;  /* 0x000000991d1d7220 */ /* 0x000fe20000400000 */
[----:B------:R-:W-:Y:S01]  /*7c90*/  F2FP.F16.F32.PACK_AB R25, RZ, R25 ;  /* 0x00000019ff19723e */ /* 0x000fe200000000ff */
[-C--:B------:R-:W-:Y:S01]  /*7ca0*/  FMUL R30, R30, R153.reuse ;  /* 0x000000991e1e7220 */ /* 0x080fe20000400000 */
[----:B------:R-:W-:Y:S01]  /*7cb0*/  SHF.L.U64.HI R11, R10, 0x4, R11 ;  /* 0x000000040a0b7819 */ /* 0x000fe2000001020b */
[----:B------:R-:W-:Y:S01]  /*7cc0*/  @P1 STG.E.U16 desc[UR36][R4.64], R24 ;  /* 0x0000001804001986 */ /* 0x000fe2000c101524 */
[----:B------:R-:W-:Y:S01]  /*7cd0*/  ISETP.GT.AND P1, PT, R0, 0x8, PT ;  /* 0x000000080000780c */ /* 0x000fe20003f24270 */
[-C--:B------:R-:W-:Y:S01]  /*7ce0*/  FMUL R31, R31, R153.reuse ;  /* 0x000000991f1f7220 */ /* 0x080fe20000400000 */
[C---:B------:R-:W-:Y:S01]  /*7cf0*/  ISETP.GT.AND P4, PT, R3.reuse, 0x8, P0 ;  /* 0x000000080300780c */ /* 0x040fe20000784270 */
[----:B------:R-:W-:Y:S01]  /*7d00*/  @P3 STG.E.U16 desc[UR36][R4.64+0x2], R25 ;  /* 0x0000021904003986 */ /* 0x000fe2000c101524 */
[----:B------:R-:W-:Y:S01]  /*7d10*/  LEA R6, P3, R10, R4, 0x4 ;  /* 0x000000040a067211 */ /* 0x000fe200078620ff */
[-C--:B------:R-:W-:Y:S01]  /*7d20*/  FMUL R32, R32, R153.reuse ;  /* 0x0000009920207220 */ /* 0x080fe20000400000 */
[----:B------:R-:W-:Y:S01]  /*7d30*/  ISETP.GT.AND P2, PT, R3, 0x8, P2 ;  /* 0x000000080300780c */ /* 0x000fe20001744270 */
[-C--:B------:R-:W-:Y:S01]  /*7d40*/  FMUL R33, R33, R153.reuse ;  /* 0x0000009921217220 */ /* 0x080fe20000400000 */
[----:B------:R-:W-:Y:S01]  /*7d50*/  ISETP.GT.AND P0, PT, R0, 0x9, PT ;  /* 0x000000090000780c */ /* 0x000fe20003f04270 */
[----:B------:R-:W-:Y:S01]  /*7d60*/  IMAD.X R7, R11, 0x1, R5, P3 ;  /* 0x000000010b077824 */ /* 0x000fe200018e0605 */
[C---:B------:R-:W-:Y:S01]  /*7d70*/  ISETP.GT.AND P5, PT, R3.reuse, RZ, P1 ;  /* 0x000000ff0300720c */ /* 0x040fe20000fa4270 */
[-C--:B------:R-:W-:Y:S01]  /*7d80*/  FMUL R34, R34, R153.reuse ;  /* 0x0000009922227220 */ /* 0x080fe20000400000 */
[----:B------:R-:W-:Y:S01]  /*7d90*/  ISETP.GT.AND P3, PT, R3, RZ, P0 ;  /* 0x000000ff0300720c */ /* 0x000fe20000764270 */
[-C--:B------:R-:W-:Y:S01]  /*7da0*/  FMUL R35, R35, R153.reuse ;  /* 0x0000009923237220 */ /* 0x080fe20000400000 */
[----:B------:R-:W-:Y:S01]  /*7db0*/  F2FP.F16.F32.PACK_AB R26, RZ, R26 ;  /* 0x0000001aff1a723e */ /* 0x000fe200000000ff */
[----:B------:R-:W-:Y:S01]  /*7dc0*/  FMUL R36, R36, R153 ;  /* 0x0000009924247220 */ /* 0x000fe20000400000 */
[----:B------:R-:W-:Y:S01]  /*7dd0*/  F2FP.F16.F32.PACK_AB R27, RZ, R27 ;  /* 0x0000001bff1b723e */ /* 0x000fe200000000ff */
[----:B------:R-:W-:Y:S01]  /*7de0*/  FMUL R37, R37, R153 ;  /* 0x0000009925257220 */ /* 0x000fe20000400000 */
[----:B------:R-:W-:Y:S01]  /*7df0*/  F2FP.F16.F32.PACK_AB R28, RZ, R28 ;  /* 0x0000001cff1c723e */ /* 0x000fe200000000ff */
[----:B------:R-:W-:Y:S01]  /*7e00*/  @P2 STG.E.U16 desc[UR36][R6.64], R26 ;  /* 0x0000001a06002986 */ /* 0x000fe2000c101524 */
[----:B------:R-:W-:Y:S01]  /*7e10*/  F2FP.F16.F32.PACK_AB R29, RZ, R29 ;  /* 0x0000001dff1d723e */ /* 0x000fe200000000ff */
[-C--:B------:R-:W-:Y:S01]  /*7e20*/  FMUL R38, R38, R153.reuse ;  /* 0x0000009926267220 */ /* 0x080fe20000400000 */
[----:B------:R-:W-:Y:S01]  /*7e30*/  ISETP.GT.AND P2, PT, R3, 0x8, P1 ;  /* 0x000000080300780c */ /* 0x000fe20000f44270 */
[----:B------:R-:W-:Y:S01]  /*7e40*/  @P4 STG.E.U16 desc[UR36][R6.64+0x2], R27 ;  /* 0x0000021b06004986 */ /* 0x000fe2000c101524 */
[----:B------:R-:W-:Y:S01]  /*7e50*/  ISETP.GT.AND P1, PT, R0, 0x10, PT ;  /* 0x000000100000780c */ /* 0x000fe20003f24270 */
[-C--:B------:R-:W-:Y:S01]  /*7e60*/  FMUL R39, R39, R153.reuse ;  /* 0x0000009927277220 */ /* 0x080fe20000400000 */
[----:B------:R-:W-:Y:S01]  /*7e70*/  F2FP.F16.F32.PACK_AB R30, RZ, R30 ;  /* 0x0000001eff1e723e */ /* 0x000fe200000000ff */
[----:B------:R-:W-:Y:S01]  /*7e80*/  @P5 STG.E.U16 desc[UR36][R4.64+0x10], R28 ;  /* 0x0000101c04005986 */ /* 0x000fe2000c101524 */
[C---:B------:R-:W-:Y:S01]  /*7e90*/  ISETP.GT.AND P4, PT, R3.reuse, RZ, P1 ;  /* 0x000000ff0300720c */ /* 0x040fe20000f84270 */
[----:B------:R-:W-:Y:S01]  /*7ea0*/  FMUL R40, R40, R153 ;  /* 0x0000009928287220 */ /* 0x000fe20000400000 */
[----:B------:R-:W-:Y:S01]  /*7eb0*/  F2FP.F16.F32.PACK_AB R31, RZ, R31 ;  /* 0x0000001fff1f723e */ /* 0x000fe200000000ff */
[----:B------:R-:W-:Y:S01]  /*7ec0*/  @P3 STG.E.U16 desc[UR36][R4.64+0x12], R29 ;  /* 0x0000121d04003986 */ /* 0x000fe2000c101524 */
[----:B------:R-:W-:Y:S01]  /*7ed0*/  ISETP.GT.AND P3, PT, R3, 0x8, P0 ;  /* 0x000000080300780c */ /* 0x000fe20000764270 */
[-C--:B------:R-:W-:Y:S01]  /*7ee0*/  FMUL R41, R41, R153.reuse ;  /* 0x0000009929297220 */ /* 0x080fe20000400000 */
[----:B------:R-:W-:Y:S01]  /*7ef0*/  ISETP.GT.AND P0, PT, R0, 0x11, PT ;  /* 0x000000110000780c */ /* 0x000fe20003f04270 */
[----:B------:R-:W-:Y:S01]  /*7f00*/  @P2 STG.E.U16 desc[UR36][R6.64+0x10], R30 ;  /* 0x0000101e06002986 */ /* 0x000fe2000c101524 */
[----:B------:R-:W-:Y:S01]  /*7f10*/  F2FP.F16.F32.PACK_AB R32, RZ, R32 ;  /* 0x00000020ff20723e */ /* 0x000fe200000000ff */
[-C--:B------:R-:W-:Y:S01]  /*7f20*/  FMUL R42, R42, R153.reuse ;  /* 0x000000992a2a7220 */ /* 0x080fe20000400000 */
[----:B------:R-:W-:Y:S01]  /*7f30*/  ISETP.GT.AND P5, PT, R3, RZ, P0 ;  /* 0x000000ff0300720c */ /* 0x000fe200007a4270 */
[-C--:B------:R-:W-:Y:S01]  /*7f40*/  FMUL R43, R43, R153.reuse ;  /* 0x000000992b2b7220 */ /* 0x080fe20000400000 */
[----:B------:R-:W-:Y:S01]  /*7f50*/  ISETP.GT.AND P2, PT, R3, 0x8, P1 ;  /* 0x000000080300780c */ /* 0x000fe20000f44270 */
[-C--:B------:R-:W-:Y:S01]  /*7f60*/  FMUL R44, R44, R153.reuse ;  /* 0x000000992c2c7220 */ /* 0x080fe20000400000 */
[----:B------:R-:W-:Y:S01]  /*7f70*/  ISETP.GT.AND P1, PT, R0, 0x18, PT ;  /* 0x000000180000780c */ /* 0x000fe20003f24270 */
[----:B------:R-:W-:Y:S01]  /*7f80*/  FMUL R45, R45, R153 ;  /* 0x000000992d2d7220 */ /* 0x000fe20000400000 */
[----:B------:R-:W-:Y:S01]  /*7f90*/  F2FP.F16.F32.PACK_AB R33, RZ, R33 ;  /* 0x00000021ff21723e */ /* 0x000fe200000000ff */
[----:B------:R-:W-:Y:S01]  /*7fa0*/  @P3 STG.E.U16 desc[UR36][R6.64+0x12], R31 ;  /* 0x0000121f06003986 */ /* 0x000fe2000c101524 */
[C---:B------:R-:W-:Y:S01]  /*7fb0*/  ISETP.GT.AND P3, PT, R3.reuse, 0x8, P0 ;  /* 0x000000080300780c */ /* 0x040fe20000764270 */
[-C--:B------:R-:W-:Y:S01]  /*7fc0*/  FMUL R46, R46, R153.reuse ;  /* 0x000000992e2e7220 */ /* 0x080fe20000400000 */
[----:B------:R-:W-:Y:S01]  /*7fd0*/  ISETP.GT.AND P0, PT, R0, 0x19, PT ;  /* 0x000000190000780c */ /* 0x000fe20003f04270 */
[----:B------:R-:W-:Y:S01]  /*7fe0*/  @P4 STG.E.U16 desc[UR36][R4.64+0x20], R32 ;  /* 0x0000202004004986 */ /* 0x000fe2000c101524 */
[----:B------:R-:W-:Y:S01]  /*7ff0*/  ISETP.GT.AND P4, PT, R3, RZ, P1 ;  /* 0x000000ff0300720c */ /* 0x000fe20000f84270 */
[-C--:B------:R-:W-:Y:S01]  /*8000*/  FMUL R47, R47, R153.reuse ;  /* 0x000000992f2f7220 */ /* 0x080fe20000400000 */
[----:B------:R-:W-:Y:S01]  /*8010*/  F2FP.F16.F32.PACK_AB R34, RZ, R34 ;  /* 0x00000022ff22723e */ /* 0x000fe200000000ff */
[----:B------:R-:W-:Y:S01]  /*8020*/  @P5 STG.E.U16 desc[UR36][R4.64+0x22], R33 ;  /* 0x0000222104005986 */ /* 0x000fe2000c101524 */
[----:B------:R-:W-:Y:S01]  /*8030*/  ISETP.GT.AND P5, PT, R3, RZ, P0 ;  /* 0x000000ff0300720c */ /* 0x000fe200007a4270 */
[----:B------:R-:W-:Y:S01]  /*8040*/  FMUL R48, R48, R153 ;  /* 0x0000009930307220 */ /* 0x000fe20000400000 */
[----:B------:R-:W-:Y:S01]  /*8050*/  F2FP.F16.F32.PACK_AB R35, RZ, R35 ;  /* 0x00000023ff23723e */ /* 0x000fe200000000ff */
[----:B------:R-:W-:Y:S01]  /*8060*/  @P2 STG.E.U16 desc[UR36][R6.64+0x20], R34 ;  /* 0x0000202206002986 */ /* 0x000fe2000c101524 */
[----:B------:R-:W-:Y:S01]  /*8070*/  F2FP.F16.F32.PACK_AB R36, RZ, R36 ;  /* 0x00000024ff24723e */ /* 0x000fe200000000ff */
[-C--:B------:R-:W-:Y:S01]  /*8080*/  FMUL R49, R49, R153.reuse ;  /* 0x0000009931317220 */ /* 0x080fe20000400000 */
[C---:B------:R-:W-:Y:S01]  /*8090*/  ISETP.GT.AND P2, PT, R3.reuse, 0x8, P1 ;  /* 0x000000080300780c */ /* 0x040fe20000f44270 */
[----:B------:R-:W-:Y:S01]  /*80a0*/  @P3 STG.E.U16 desc[UR36][R6.64+0x22], R35 ;  /* 0x0000222306003986 */ /* 0x000fe2000c101524 */
[----:B------:R-:W-:Y:S01]  /*80b0*/  ISETP.GT.AND P1, PT, R0, 0x20, PT ;  /* 0x000000200000780c */ /* 0x000fe20003f24270 */
[----:B------:R-:W-:Y:S01]  /*80c0*/  FMUL R50, R50, R153 ;  /* 0x0000009932327220 */ /* 0x000fe20000400000 */
[----:B------:R-:W-:Y:S01]  /*80d0*/  F2FP.F16.F32.PACK_AB R37, RZ, R37 ;  /* 0x00000025ff25723e */ /* 0x000fe200000000ff */
[----:B------:R-:W-:Y:S01]  /*80e0*/  @P4 STG.E.U16 desc[UR36][R4.64+0x30], R36 ;  /* 0x0000302404004986 */ /* 0x000fe2000c101524 */
[----:B------:R-:W-:Y:S01]  /*80f0*/  ISETP.GT.AND P3, PT, R3, 0x8, P0 ;  /* 0x000000080300780c */ /* 0x000fe20000764270 */
[-C--:B------:R-:W-:Y:S01]  /*8100*/  FMUL R51, R51, R153.reuse ;  /* 0x0000009933337220 */ /* 0x080fe20000400000 */
[----:B------:R-:W-:Y:S01]  /*8110*/  ISETP.GT.AND P0, PT, R0, 0x21, PT ;  /* 0x000000210000780c */ /* 0x000fe20003f04270 */
[----:B------:R-:W-:Y:S01]  /*8120*/  @P5 STG.E.U16 desc[UR36][R4.64+0x32], R37 ;  /* 0x0000322504005986 */ /* 0x000fe2000c101524 */
[----:B------:R-:W-:Y:S01]  /*8130*/  ISETP.GT.AND P4, PT, R3, RZ, P1 ;  /* 0x000000ff0300720c */ /* 0x000fe20000f84270 */
[-C--:B------:R-:W-:Y:S01]  /*8140*/  FMUL R52, R52, R153.reuse ;  /* 0x0000009934347220 */ /* 0x080fe20000400000 */
[----:B------:R-:W-:Y:S01]  /*8150*/  F2FP.F16.F32.PACK_AB R38, RZ, R38 ;  /* 0x00000026ff26723e */ /* 0x000fe200000000ff */
[-C--:B------:R-:W-:Y:S01]  /*8160*/  FMUL R53, R53, R153.reuse ;  /* 0x0000009935357220 */ /* 0x080fe20000400000 */
        /* <DEDUP_REMOVED lines=325> */
[----:B------:R-:W-:Y:S01]  /*95c0*/  FMUL R151, R151, R153 ;  /* 0x0000009997977220 */ /* 0x000fe20000400000 */
[----:B------:R-:W-:Y:S01]  /*95d0*/  ISETP.GT.AND P2, PT, R3, 0x8, P1 ;  /* 0x000000080300780c */ /* 0x000fe20000f44270 */
[----:B------:R-:W-:Y:S01]  /*95e0*/  @P3 STG.E.U16 desc[UR36][R6.64+0x132], R103 ;  /* 0x0001326706003986 */ /* 0x000fe2000c101524 */
[----:B------:R-:W-:-:S02]  /*95f0*/  ISETP.GT.AND P1, PT, R0, 0xa8, PT ;  /* 0x000000a80000780c */ /* 0x000fc40003f24270 */
[----:B------:R-:W-:Y:S01]  /*9600*/  F2FP.F16.F32.PACK_AB R105, RZ, R105 ;  /* 0x00000069ff69723e */ /* 0x000fe200000000ff */
[----:B------:R-:W-:Y:S01]  /*9610*/  @P4 STG.E.U16 desc[UR36][R4.64+0x140], R104 ;  /* 0x0001406804004986 */ /* 0x000fe2000c101524 */
[C---:B------:R-:W-:Y:S02]  /*9620*/  ISETP.GT.AND P3, PT, R3.reuse, 0x8, P0 ;  /* 0x000000080300780c */ /* 0x040fe40000764270 */
[----:B------:R-:W-:Y:S01]  /*9630*/  ISETP.GT.AND P0, PT, R0, 0xa9, PT ;  /* 0x000000a90000780c */ /* 0x000fe20003f04270 */
[----:B------:R-:W-:Y:S01]  /*9640*/  @P5 STG.E.U16 desc[UR36][R4.64+0x142], R105 ;  /* 0x0001426904005986 */ /* 0x000fe2000c101524 */
[C---:B------:R-:W-:Y:S02]  /*9650*/  ISETP.GT.AND P4, PT, R3.reuse, RZ, P1 ;  /* 0x000000ff0300720c */ /* 0x040fe40000f84270 */
[----:B------:R-:W-:Y:S02]  /*9660*/  F2FP.F16.F32.PACK_AB R106, RZ, R106 ;  /* 0x0000006aff6a723e */ /* 0x000fe400000000ff */
[----:B------:R-:W-:-:S02]  /*9670*/  ISETP.GT.AND P5, PT, R3, RZ, P0 ;  /* 0x000000ff0300720c */ /* 0x000fc400007a4270 */
[----:B------:R-:W-:Y:S01]  /*9680*/  F2FP.F16.F32.PACK_AB R107, RZ, R107 ;  /* 0x0000006bff6b723e */ /* 0x000fe200000000ff */
[----:B------:R-:W-:Y:S01]  /*9690*/  @P2 STG.E.U16 desc[UR36][R6.64+0x140], R106 ;  /* 0x0001406a06002986 */ /* 0x000fe2000c101524 */
[----:B------:R-:W-:Y:S02]  /*96a0*/  F2FP.F16.F32.PACK_AB R108, RZ, R108 ;  /* 0x0000006cff6c723e */ /* 0x000fe400000000ff */
[C---:B------:R-:W-:Y:S01]  /*96b0*/  ISETP.GT.AND P2, PT, R3.reuse, 0x8, P1 ;  /* 0x000000080300780c */ /* 0x040fe20000f44270 */
[----:B------:R-:W-:Y:S01]  /*96c0*/  @P3 STG.E.U16 desc[UR36][R6.64+0x142], R107 ;  /* 0x0001426b06003986 */ /* 0x000fe2000c101524 */
[----:B------:R-:W-:Y:S02]  /*96d0*/  ISETP.GT.AND P1, PT, R0, 0xb0, PT ;  /* 0x000000b00000780c */ /* 0x000fe40003f24270 */
[----:B------:R-:W-:Y:S01]  /*96e0*/  F2FP.F16.F32.PACK_AB R109, RZ, R109 ;  /* 0x0000006dff6d723e */ /* 0x000fe200000000ff */
[----:B------:R-:W-:Y:S01]  /*96f0*/  @P4 STG.E.U16 desc[UR36][R4.64+0x150], R108 ;  /* 0x0001506c04004986 */ /* 0x000fe2000c101524 */
[----:B------:R-:W-:-:S02]  /*9700*/  ISETP.GT.AND P3, PT, R3, 0x8, P0 ;  /* 0x000000080300780c */ /* 0x000fc40000764270 */
[----:B------:R-:W-:Y:S01]  /*9710*/  ISETP.GT.AND P0, PT, R0, 0xb1, PT ;  /* 0x000000b10000780c */ /* 0x000fe20003f04270 */
[----:B------:R-:W-:Y:S01]  /*9720*/  @P5 STG.E.U16 desc[UR36][R4.64+0x152], R109 ;  /* 0x0001526d04005986 */ /* 0x000fe2000c101524 */
[C---:B------:R-:W-:Y:S02]  /*9730*/  ISETP.GT.AND P4, PT, R3.reuse, RZ, P1 ;  /* 0x000000ff0300720c */ /* 0x040fe40000f84270 */
[----:B------:R-:W-:Y:S02]  /*9740*/  F2FP.F16.F32.PACK_AB R110, RZ, R110 ;  /* 0x0000006eff6e723e */ /* 0x000fe400000000ff */
[----:B------:R-:W-:Y:S02]  /*9750*/  ISETP.GT.AND P5, PT, R3, RZ, P0 ;  /* 0x000000ff0300720c */ /* 0x000fe400007a4270 */
[----:B------:R-:W-:Y:S01]  /*9760*/  F2FP.F16.F32.PACK_AB R111, RZ, R111 ;  /* 0x0000006fff6f723e */ /* 0x000fe200000000ff */
[----:B------:R-:W-:Y:S01]  /*9770*/  @P2 STG.E.U16 desc[UR36][R6.64+0x150], R110 ;  /* 0x0001506e06002986 */ /* 0x000fe2000c101524 */
[----:B------:R-:W-:-:S02]  /*9780*/  F2FP.F16.F32.PACK_AB R112, RZ, R112 ;  /* 0x00000070ff70723e */ /* 0x000fc400000000ff */
[C---:B------:R-:W-:Y:S01]  /*9790*/  ISETP.GT.AND P2, PT, R3.reuse, 0x8, P1 ;  /* 0x000000080300780c */ /* 0x040fe20000f44270 */
[----:B------:R-:W-:Y:S01]  /*97a0*/  @P3 STG.E.U16 desc[UR36][R6.64+0x152], R111 ;  /* 0x0001526f06003986 */ /* 0x000fe2000c101524 */
[C---:B------:R-:W-:Y:S02]  /*97b0*/  ISETP.GT.AND P1, PT, R0.reuse, 0xb8, PT ;  /* 0x000000b80000780c */ /* 0x040fe40003f24270 */
[----:B------:R-:W-:Y:S01]  /*97c0*/  F2FP.F16.F32.PACK_AB R113, RZ, R113 ;  /* 0x00000071ff71723e */ /* 0x000fe200000000ff */
[----:B------:R-:W-:Y:S01]  /*97d0*/  @P4 STG.E.U16 desc[UR36][R4.64+0x160], R112 ;  /* 0x0001607004004986 */ /* 0x000fe2000c101524 */
[C---:B------:R-:W-:Y:S02]  /*97e0*/  ISETP.GT.AND P3, PT, R3.reuse, 0x8, P0 ;  /* 0x000000080300780c */ /* 0x040fe40000764270 */
[----:B------:R-:W-:Y:S01]  /*97f0*/  ISETP.GT.AND P0, PT, R0, 0xb9, PT ;  /* 0x000000b90000780c */ /* 0x000fe20003f04270 */
[----:B------:R-:W-:Y:S01]  /*9800*/  @P5 STG.E.U16 desc[UR36][R4.64+0x162], R113 ;  /* 0x0001627104005986 */ /* 0x000fe2000c101524 */
[----:B------:R-:W-:-:S02]  /*9810*/  ISETP.GT.AND P4, PT, R3, RZ, P1 ;  /* 0x000000ff0300720c */ /* 0x000fc40000f84270 */
[----:B------:R-:W-:Y:S02]  /*9820*/  F2FP.F16.F32.PACK_AB R114, RZ, R114 ;  /* 0x00000072ff72723e */ /* 0x000fe400000000ff */
[C---:B------:R-:W-:Y:S02]  /*9830*/  ISETP.GT.AND P5, PT, R3.reuse, RZ, P0 ;  /* 0x000000ff0300720c */ /* 0x040fe400007a4270 */
[----:B------:R-:W-:Y:S01]  /*9840*/  F2FP.F16.F32.PACK_AB R115, RZ, R115 ;  /* 0x00000073ff73723e */ /* 0x000fe200000000ff */
[----:B------:R-:W-:Y:S01]  /*9850*/  @P2 STG.E.U16 desc[UR36][R6.64+0x160], R114 ;  /* 0x0001607206002986 */ /* 0x000fe2000c101524 */
[----:B------:R-:W-:Y:S02]  /*9860*/  F2FP.F16.F32.PACK_AB R116, RZ, R116 ;  /* 0x00000074ff74723e */ /* 0x000fe400000000ff */
        /* <DEDUP_REMOVED lines=65> */
[----:B------:R-:W-:Y:S02]  /*9c80*/  ISETP.GT.AND P5, PT, R3, RZ, P0 ;  /* 0x000000ff0300720c */ /* 0x000fe400007a4270 */
[----:B------:R-:W-:Y:S02]  /*9c90*/  F2FP.F16.F32.PACK_AB R134, RZ, R134 ;  /* 0x00000086ff86723e */ /* 0x000fe400000000ff */
[----:B------:R-:W-:Y:S02]  /*9ca0*/  F2FP.F16.F32.PACK_AB R135, RZ, R135 ;  /* 0x00000087ff87723e */ /* 0x000fe400000000ff */
[----:B------:R-:W-:Y:S01]  /*9cb0*/  F2FP.F16.F32.PACK_AB R136, RZ, R136 ;  /* 0x00000088ff88723e */ /* 0x000fe200000000ff */
[----:B------:R-:W-:Y:S01]  /*9cc0*/  @P2 STG.E.U16 desc[UR36][R6.64+0x1b0], R134 ;  /* 0x0001b08606002986 */ /* 0x000fe2000c101524 */
[----:B------:R-:W-:-:S02]  /*9cd0*/  F2FP.F16.F32.PACK_AB R137, RZ, R137 ;  /* 0x00000089ff89723e */ /* 0x000fc400000000ff */
[C---:B------:R-:W-:Y:S01]  /*9ce0*/  ISETP.GT.AND P1, PT, R3.reuse, 0x8, P1 ;  /* 0x000000080300780c */ /* 0x040fe20000f24270 */
[----:B------:R-:W-:Y:S01]  /*9cf0*/  @P3 STG.E.U16 desc[UR36][R6.64+0x1b2], R135 ;  /* 0x0001b28706003986 */ /* 0x000fe2000c101524 */
[C---:B------:R-:W-:Y:S02]  /*9d00*/  ISETP.GT.AND P2, PT, R3.reuse, 0x8, P0 ;  /* 0x000000080300780c */ /* 0x040fe40000744270 */
[C---:B------:R-:W-:Y:S01]  /*9d10*/  ISETP.GT.AND P0, PT, R0.reuse, 0xe9, PT ;  /* 0x000000e90000780c */ /* 0x040fe20003f04270 */
[----:B------:R-:W-:Y:S01]  /*9d20*/  @P4 STG.E.U16 desc[UR36][R4.64+0x1c0], R136 ;  /* 0x0001c08804004986 */ /* 0x000fe2000c101524 */
[----:B------:R-:W-:Y:S02]  /*9d30*/  ISETP.GT.AND P4, PT, R0, 0xe8, PT ;  /* 0x000000e80000780c */ /* 0x000fe40003f84270 */
[----:B------:R-:W-:Y:S01]  /*9d40*/  F2FP.F16.F32.PACK_AB R138, RZ, R138 ;  /* 0x0000008aff8a723e */ /* 0x000fe200000000ff */
[----:B------:R-:W-:Y:S01]  /*9d50*/  @P5 STG.E.U16 desc[UR36][R4.64+0x1c2], R137 ;  /* 0x0001c28904005986 */ /* 0x000fe2000c101524 */
[----:B------:R-:W-:-:S02]  /*9d60*/  ISETP.GT.AND P5, PT, R3, RZ, P4 ;  /* 0x000000ff0300720c */ /* 0x000fc400027a4270 */
[----:B------:R-:W-:Y:S01]  /*9d70*/  F2FP.F16.F32.PACK_AB R139, RZ, R139 ;  /* 0x0000008bff8b723e */ /* 0x000fe200000000ff */
[----:B------:R-:W-:Y:S01]  /*9d80*/  @P1 STG.E.U16 desc[UR36][R6.64+0x1c0], R138 ;  /* 0x0001c08a06001986 */ /* 0x000fe2000c101524 */
[----:B------:R-:W-:Y:S02]  /*9d90*/  F2FP.F16.F32.PACK_AB R140, RZ, R140 ;  /* 0x0000008cff8c723e */ /* 0x000fe400000000ff */
[C---:B------:R-:W-:Y:S01]  /*9da0*/  ISETP.GT.AND P3, PT, R3.reuse, RZ, P0 ;  /* 0x000000ff0300720c */ /* 0x040fe20000764270 */
[----:B------:R-:W-:Y:S01]  /*9db0*/  @P2 STG.E.U16 desc[UR36][R6.64+0x1c2], R139 ;  /* 0x0001c28b06002986 */ /* 0x000fe2000c101524 */
[C---:B------:R-:W-:Y:S02]  /*9dc0*/  ISETP.GT.AND P4, PT, R3.reuse, 0x8, P4 ;  /* 0x000000080300780c */ /* 0x040fe40002784270 */
[----:B------:R-:W-:Y:S02]  /*9dd0*/  F2FP.F16.F32.PACK_AB R141, RZ, R141 ;  /* 0x0000008dff8d723e */ /* 0x000fe400000000ff */
[----:B------:R-:W-:Y:S01]  /*9de0*/  F2FP.F16.F32.PACK_AB R142, RZ, R142 ;  /* 0x0000008eff8e723e */ /* 0x000fe200000000ff */
[----:B------:R-:W-:Y:S01]  /*9df0*/  @P5 STG.E.U16 desc[UR36][R4.64+0x1d0], R140 ;  /* 0x0001d08c04005986 */ /* 0x000fe2000c101524 */
[----:B------:R-:W-:-:S02]  /*9e00*/  ISETP.GT.AND P5, PT, R3, 0x8, P0 ;  /* 0x000000080300780c */ /* 0x000fc400007a4270 */
[----:B------:R-:W-:Y:S02]  /*9e10*/  F2FP.F16.F32.PACK_AB R143, RZ, R143 ;  /* 0x0000008fff8f723e */ /* 0x000fe400000000ff */
[C---:B------:R-:W-:Y:S01]  /*9e20*/  ISETP.GT.AND P0, PT, R0.reuse, 0xf1, PT ;  /* 0x000000f10000780c */ /* 0x040fe20003f04270 */
[----:B------:R-:W-:Y:S01]  /*9e30*/  @P3 STG.E.U16 desc[UR36][R4.64+0x1d2], R141 ;  /* 0x0001d28d04003986 */ /* 0x000fe2000c101524 */
[----:B------:R-:W-:Y:S02]  /*9e40*/  ISETP.GT.AND P3, PT, R0, 0xf0, PT ;  /* 0x000000f00000780c */ /* 0x000fe40003f64270 */
[----:B------:R-:W-:Y:S01]  /*9e50*/  F2FP.F16.F32.PACK_AB R144, RZ, R144 ;  /* 0x00000090ff90723e */ /* 0x000fe200000000ff */
[----:B------:R-:W-:Y:S01]  /*9e60*/  @P4 STG.E.U16 desc[UR36][R6.64+0x1d0], R142 ;  /* 0x0001d08e06004986 */ /* 0x000fe2000c101524 */
[C---:B------:R-:W-:Y:S02]  /*9e70*/  ISETP.GT.AND P4, PT, R3.reuse, RZ, P3 ;  /* 0x000000ff0300720c */ /* 0x040fe40001f84270 */
[C---:B------:R-:W-:Y:S01]  /*9e80*/  ISETP.GT.AND P3, PT, R3.reuse, 0x8, P3 ;  /* 0x000000080300780c */ /* 0x040fe20001f64270 */
[----:B------:R-:W-:Y:S01]  /*9e90*/  @P5 STG.E.U16 desc[UR36][R6.64+0x1d2], R143 ;  /* 0x0001d28f06005986 */ /* 0x000fe2000c101524 */
[----:B------:R-:W-:-:S02]  /*9ea0*/  ISETP.GT.AND P5, PT, R3, RZ, P0 ;  /* 0x000000ff0300720c */ /* 0x000fc400007a4270 */
[----:B------:R-:W-:Y:S02]  /*9eb0*/  F2FP.F16.F32.PACK_AB R145, RZ, R145 ;  /* 0x00000091ff91723e */ /* 0x000fe400000000ff */
[C---:B------:R-:W-:Y:S02]  /*9ec0*/  ISETP.GT.AND P0, PT, R3.reuse, 0x8, P0 ;  /* 0x000000080300780c */ /* 0x040fe40000704270 */
[C---:B------:R-:W-:Y:S02]  /*9ed0*/  ISETP.GT.AND P1, PT, R0.reuse, 0xf9, PT ;  /* 0x000000f90000780c */ /* 0x040fe40003f24270 */
[----:B------:R-:W-:Y:S01]  /*9ee0*/  ISETP.GT.AND P2, PT, R0, 0xf8, PT ;  /* 0x000000f80000780c */ /* 0x000fe20003f44270 */
[----:B------:R-:W-:Y:S01]  /*9ef0*/  @P4 STG.E.U16 desc[UR36][R4.64+0x1e0], R144 ;  /* 0x0001e09004004986 */ /* 0x000fe2000c101524 */
[C---:B------:R-:W-:Y:S01]  /*9f00*/  ISETP.GT.AND P4, PT, R3.reuse, RZ, P1 ;  /* 0x000000ff0300720c */ /* 0x040fe20000f84270 */
[----:B------:R-:W-:Y:S01]  /*9f10*/  @P3 IMAD.MOV.U32 R2, RZ, RZ, R6 ;  /* 0x000000ffff023224 */ /* 0x000fe200078e0006 */
[C---:B------:R-:W-:Y:S01]  /*9f20*/  ISETP.GT.AND P1, PT, R3.reuse, 0x8, P1 ;  /* 0x000000080300780c */ /* 0x040fe20000f24270 */
[----:B------:R-:W-:Y:S01]  /*9f30*/  @P5 STG.E.U16 desc[UR36][R4.64+0x1e2], R145 ;  /* 0x0001e29104005986 */ /* 0x000fe2000c101524 */
[----:B------:R-:W-:-:S02]  /*9f40*/  ISETP.GT.AND P5, PT, R3, RZ, P2 ;  /* 0x000000ff0300720c */ /* 0x000fc400017a4270 */
[----:B------:R-:W-:Y:S01]  /*9f50*/  ISETP.GT.AND P2, PT, R3, 0x8, P2 ;  /* 0x000000080300780c */ /* 0x000fe20001744270 */
[----:B------:R-:W-:Y:S01]  /*9f60*/  @P3 IMAD.MOV.U32 R3, RZ, RZ, R7 ;  /* 0x000000ffff033224 */ /* 0x000fe200078e0007 */
[----:B------:R-:W-:Y:S02]  /*9f70*/  F2FP.F16.F32.PACK_AB R146, RZ, R146 ;  /* 0x00000092ff92723e */ /* 0x000fe400000000ff */
[----:B------:R-:W-:Y:S02]  /*9f80*/  F2FP.F16.F32.PACK_AB R147, RZ, R147 ;  /* 0x00000093ff93723e */ /* 0x000fe400000000ff */
[----:B------:R-:W-:Y:S01]  /*9f90*/  F2FP.F16.F32.PACK_AB R148, RZ, R148 ;  /* 0x00000094ff94723e */ /* 0x000fe200000000ff */
[----:B------:R0:W-:Y:S01]  /*9fa0*/  @P3 STG.E.U16 desc[UR36][R2.64+0x1e0], R146 ;  /* 0x0001e09202003986 */ /* 0x0001e2000c101524 */
[----:B------:R-:W-:Y:S02]  /*9fb0*/  F2FP.F16.F32.PACK_AB R149, RZ, R149 ;  /* 0x00000095ff95723e */ /* 0x000fe400000000ff */
[----:B------:R-:W-:-:S02]  /*9fc0*/  F2FP.F16.F32.PACK_AB R150, RZ, R150 ;  /* 0x00000096ff96723e */ /* 0x000fc400000000ff */
[----:B------:R-:W-:Y:S01]  /*9fd0*/  F2FP.F16.F32.PACK_AB R151, RZ, R151 ;  /* 0x00000097ff97723e */ /* 0x000fe200000000ff */
[----:B0-----:R-:W-:Y:S02]  /*9fe0*/  @P0 IMAD.MOV.U32 R2, RZ, RZ, R6 ;  /* 0x000000ffff020224 */ /* 0x001fe400078e0006 */
[----:B------:R-:W-:-:S05]  /*9ff0*/  @P0 IMAD.MOV.U32 R3, RZ, RZ, R7 ;  /* 0x000000ffff030224 */ /* 0x000fca00078e0007 */
[----:B------:R0:W-:Y:S02]  /*a000*/  @P0 STG.E.U16 desc[UR36][R2.64+0x1e2], R147 ;  /* 0x0001e29302000986 */ /* 0x0001e4000c101524 */
[----:B0-----:R-:W-:Y:S02]  /*a010*/  @P5 IMAD.MOV.U32 R2, RZ, RZ, R4 ;  /* 0x000000ffff025224 */ /* 0x001fe400078e0004 */
[----:B------:R-:W-:-:S05]  /*a020*/  @P5 IMAD.MOV.U32 R3, RZ, RZ, R5 ;  /* 0x000000ffff035224 */ /* 0x000fca00078e0005 */
[----:B------:R0:W-:Y:S04]  /*a030*/  @P5 STG.E.U16 desc[UR36][R2.64+0x1f0], R148 ;  /* 0x0001f09402005986 */ /* 0x0001e8000c101524 */
[----:B------:R1:W-:Y:S01]  /*a040*/  @P4 STG.E.U16 desc[UR36][R4.64+0x1f2], R149 ;  /* 0x0001f29504004986 */ /* 0x0003e2000c101524 */
[----:B0-----:R-:W-:Y:S02]  /*a050*/  @P2 IMAD.MOV.U32 R2, RZ, RZ, R6 ;  /* 0x000000ffff022224 */ /* 0x001fe400078e0006 */
[----:B------:R-:W-:-:S05]  /*a060*/  @P2 IMAD.MOV.U32 R3, RZ, RZ, R7 ;  /* 0x000000ffff032224 */ /* 0x000fca00078e0007 */
[----:B------:R1:W-:Y:S04]  /*a070*/  @P2 STG.E.U16 desc[UR36][R2.64+0x1f0], R150 ;  /* 0x0001f09602002986 */ /* 0x0003e8000c101524 */
[----:B------:R1:W-:Y:S02]  /*a080*/  @P1 STG.E.U16 desc[UR36][R6.64+0x1f2], R151 ;  /* 0x0001f29706001986 */ /* 0x0003e4000c101524 */
.L_x_286:
[----:B------:R-:W-:Y:S05]  /*a090*/  BSYNC B0 ;  /* 0x0000000000007941 */ /* 0x000fea0003800000 */
.L_x_32:
[----:B01----:R-:W2:Y:S01]  /*a0a0*/  LDL.64 R2, [R1] ;  /* 0x0000000001027983 */ /* 0x003ea20000100a00 */
[----:B------:R-:W-:Y:S01]  /*a0b0*/  ULDC.64 UR4, c[0x0][0x650] ;  /* 0x0001940000047ab9 */ /* 0x000fe20000000a00 */
[----:B------:R0:W-:Y:S01]  /*a0c0*/  SYNCS.ARRIVE.TRANS64.A1T0 RZ, [R160+UR45], RZ ;  /* 0x000000ffa0ff79a7 */ /* 0x0001e2000810002d */
[----:B------:R-:W-:Y:S01]  /*a0d0*/  PRMT R0, RZ, 0x7610, R0 ;  /* 0x00007610ff007816 */ /* 0x000fe20000000000 */
[----:B------:R-:W-:Y:S02]  /*a0e0*/  IMAD.MOV.U32 R19, RZ, RZ, -0x1 ;  /* 0xffffffffff137424 */ /* 0x000fe400078e00ff */
[----:B-----5:R-:W-:Y:S01]  /*a0f0*/  IMAD.MOV.U32 R22, RZ, RZ, -0x1 ;  /* 0xffffffffff167424 */ /* 0x020fe200078e00ff */
[----:B--2---:R-:W-:-:S04]  /*a100*/  LEA R18, P0, R2, R18, 0x1 ;  /* 0x0000001202127211 */ /* 0x004fc800078008ff */
[----:B------:R-:W-:Y:S01]  /*a110*/  LEA.HI.X R17, R2, R17, R23, 0x1, P0 ;  /* 0x0000001102117211 */ /* 0x000fe200000f0c17 */
[----:B------:R-:W-:Y:S01]  /*a120*/  IMAD.MOV.U32 R2, RZ, RZ, -0x1 ;  /* 0xffffffffff027424 */ /* 0x000fe200078e00ff */
[----:B------:R-:W-:-:S04]  /*a130*/  ISETP.GE.U32.AND P0, PT, R18, UR4, PT ;  /* 0x0000000412007c0c */ /* 0x000fc8000bf06070 */
[----:B------:R-:W-:-:S13]  /*a140*/  ISETP.GE.U32.AND.EX P0, PT, R17, UR5, PT, P0 ;  /* 0x0000000511007c0c */ /* 0x000fda000bf06100 */
[----:B0-----:R-:W-:Y:S05]  /*a150*/  @P0 BRA `(.L_x_287) ;  /* 0x0000000400700947 */ /* 0x001fea0003800000 */
[----:B------:R-:W0:Y:S01]  /*a160*/  S2R R10, SR_CTAID.X ;  /* 0x00000000000a7919 */ /* 0x000e220000002500 */
[----:B---34-:R-:W1:Y:S01]  /*a170*/  LDC.64 R8, c[0x0][0x628] ;  /* 0x00018a00ff087b82 */ /* 0x018e620000000a00 */
[----:B------:R-:W-:Y:S01]  /*a180*/  ULDC UR4, c[0x0][0x150] ;  /* 0x0000540000047ab9 */ /* 0x000fe20000000800 */
[----:B------:R-:W-:Y:S01]  /*a190*/  IMAD.MOV.U32 R6, RZ, RZ, R18 ;  /* 0x000000ffff067224 */ /* 0x000fe200078e0012 */
[----:B------:R-:W2:Y:S01]  /*a1a0*/  S2R R20, SR_CTAID.Y ;  /* 0x0000000000147919 */ /* 0x000ea20000002600 */
[----:B------:R-:W-:-:S04]  /*a1b0*/  IMAD.MOV.U32 R7, RZ, RZ, R17 ;  /* 0x000000ffff077224 */ /* 0x000fc800078e0011 */
[----:B------:R-:W3:Y:S08]  /*a1c0*/  LDC R15, c[0x0][0x144] ;  /* 0x00005100ff0f7b82 */ /* 0x000ef00000000800 */
[----:B------:R-:W4:Y:S08]  /*a1d0*/  LDC R0, c[0x0][0x630] ;  /* 0x00018c00ff007b82 */ /* 0x000f300000000800 */
[----:B------:R-:W2:Y:S01]  /*a1e0*/  LDC.64 R12, c[0x0][0x620] ;  /* 0x00018800ff0c7b82 */ /* 0x000ea20000000a00 */
[----:B-1----:R-:W-:-:S04]  /*a1f0*/  ISETP.NE.U32.AND P0, PT, R8, RZ, PT ;  /* 0x000000ff0800720c */ /* 0x002fc80003f05070 */
[----:B------:R-:W-:Y:S02]  /*a200*/  ISETP.NE.AND.EX P0, PT, R9, RZ, PT, P0 ;  /* 0x000000ff0900720c */ /* 0x000fe40003f05300 */
[----:B0-----:R-:W-:-:S05]  /*a210*/  I2FP.F32.U32 R2, R10 ;  /* 0x0000000a00027245 */ /* 0x001fca0000201000 */
[----:B------:R-:W-:-:S04]  /*a220*/  FMUL R2, R2, UR4 ;  /* 0x0000000402027c20 */ /* 0x000fc80008400000 */
[----:B------:R0:W1:Y:S02]  /*a230*/  F2I.U32.TRUNC.NTZ R14, R2 ;  /* 0x00000002000e7305 */ /* 0x000064000020f000 */
[----:B---34-:R-:W-:Y:S05]  /*a240*/  @!P0 BRA `(.L_x_288) ;  /* 0x0000000000288947 */ /* 0x018fea0003800000 */
[----:B------:R-:W3:Y:S02]  /*a250*/  LDC R3, c[0x0][0x634] ;  /* 0x00018d00ff037b82 */ /* 0x000ee40000000800 */
[----:B---3--:R-:W-:-:S05]  /*a260*/  IADD3 R7, P0, R18, R3, RZ ;  /* 0x0000000312077210 */ /* 0x008fca0007f1e0ff */
[----:B------:R-:W-:-:S04]  /*a270*/  IMAD.X R11, RZ, RZ, R17, P0 ;  /* 0x000000ffff0b7224 */ /* 0x000fc800000e0611 */
[----:B0-----:R-:W-:-:S04]  /*a280*/  IMAD.WIDE.U32 R2, R11, R8, RZ ;  /* 0x000000080b027225 */ /* 0x001fc800078e00ff */
[----:B------:R-:W-:-:S04]  /*a290*/  IMAD.WIDE.U32 R4, P0, R7, R9, R2 ;  /* 0x0000000907047225 */ /* 0x000fc80007800002 */
[----:B------:R-:W-:-:S04]  /*a2a0*/  IMAD.WIDE.U32 R2, R7, R8, RZ ;  /* 0x0000000807027225 */ /* 0x000fc800078e00ff */
[----:B------:R-:W-:Y:S01]  /*a2b0*/  IMAD.X R7, RZ, RZ, RZ, P0 ;  /* 0x000000ffff077224 */ /* 0x000fe200000e06ff */
[----:B------:R-:W-:Y:S01]  /*a2c0*/  IADD3 RZ, P0, R3, R4, RZ ;  /* 0x0000000403ff7210 */ /* 0x000fe20007f1e0ff */
[----:B------:R-:W-:-:S04]  /*a2d0*/  IMAD.MOV.U32 R6, RZ, RZ, R5 ;  /* 0x000000ffff067224 */ /* 0x000fc800078e0005 */
[----:B------:R-:W-:-:S08]  /*a2e0*/  IMAD.WIDE.U32.X R6, R11, R9, R6, P0 ;  /* 0x000000090b067225 */ /* 0x000fd000000e0406 */
.L_x_288:
[----:B------:R-:W3:Y:S01]  /*a2f0*/  LDC.64 R26, c[0x0][0x640] ;  /* 0x00019000ff1a7b82 */ /* 0x000ee20000000a00 */
[-C--:B------:R-:W-:Y:S01]  /*a300*/  SHF.R.U64 R11, R6, R0.reuse, R7 ;  /* 0x00000000060b7219 */ /* 0x080fe20000001207 */
[----:B------:R-:W-:Y:S01]  /*a310*/  IMAD.MOV.U32 R19, RZ, RZ, R17 ;  /* 0x000000ffff137224 */ /* 0x000fe200078e0011 */
[----:B------:R-:W-:Y:S01]  /*a320*/  SHF.R.U32.HI R0, RZ, R0, R7 ;  /* 0x00000000ff007219 */ /* 0x000fe20000011607 */
[----:B-1----:R-:W-:Y:S01]  /*a330*/  IMAD.MOV R14, RZ, RZ, -R14 ;  /* 0x000000ffff0e7224 */ /* 0x002fe200078e0a0e */
[----:B------:R-:W-:Y:S01]  /*a340*/  IADD3 R5, P0, RZ, -R11, RZ ;  /* 0x8000000bff057210 */ /* 0x000fe20007f1e0ff */
[----:B------:R-:W-:Y:S01]  /*a350*/  ULDC UR4, c[0x0][0x154] ;  /* 0x0000550000047ab9 */ /* 0x000fe20000000800 */
[----:B------:R-:W-:Y:S01]  /*a360*/  IMAD.MOV.U32 R7, RZ, RZ, 0x1 ;  /* 0x00000001ff077424 */ /* 0x000fe200078e00ff */
[----:B------:R-:W1:Y:S01]  /*a370*/  LDC R4, c[0x0][0x618] ;  /* 0x00018600ff047b82 */ /* 0x000e620000000800 */
[----:B------:R-:W-:Y:S02]  /*a380*/  IMAD R22, R15, R14, R10 ;  /* 0x0000000e0f167224 */ /* 0x000fe400078e020a */
[----:B------:R-:W-:-:S04]  /*a390*/  IMAD.X R3, RZ, RZ, ~R0, P0 ;  /* 0x000000ffff037224 */ /* 0x000fc800000e0e00 */
[-C--:B--2---:R-:W-:Y:S01]  /*a3a0*/  IMAD R0, R3, R12.reuse, RZ ;  /* 0x0000000c03007224 */ /* 0x084fe200078e02ff */
[----:B------:R-:W2:Y:S01]  /*a3b0*/  LDC R6, c[0x0][0x608] ;  /* 0x00018200ff067b82 */ /* 0x000ea20000000800 */
[----:B0-----:R-:W-:-:S04]  /*a3c0*/  IMAD.WIDE.U32 R2, R5, R12, R18 ;  /* 0x0000000c05027225 */ /* 0x001fc800078e0012 */
[----:B------:R-:W-:Y:S01]  /*a3d0*/  IMAD R5, R5, R13, R0 ;  /* 0x0000000d05057224 */ /* 0x000fe200078e0200 */
[----:B------:R-:W-:Y:S02]  /*a3e0*/  I2FP.F32.U32 R0, R20 ;  /* 0x0000001400007245 */ /* 0x000fe40000201000 */
[----:B------:R-:W0:Y:S01]  /*a3f0*/  LDC R24, c[0x0][0x658] ;  /* 0x00019600ff187b82 */ /* 0x000e220000000800 */
[----:B------:R-:W-:Y:S01]  /*a400*/  IMAD.IADD R3, R3, 0x1, R5 ;  /* 0x0000000103037824 */ /* 0x000fe200078e0205 */
[----:B---3--:R-:W-:Y:S01]  /*a410*/  ISETP.NE.U32.AND P0, PT, R26, RZ, PT ;  /* 0x000000ff1a00720c */ /* 0x008fe20003f05070 */
[----:B------:R-:W-:Y:S01]  /*a420*/  FMUL R0, R0, UR4 ;  /* 0x0000000400007c20 */ /* 0x000fe20008400000 */
[----:B------:R-:W-:Y:S02]  /*a430*/  IMAD.MOV.U32 R5, RZ, RZ, -0x1 ;  /* 0xffffffffff057424 */ /* 0x000fe400078e00ff */
[----:B------:R-:W-:Y:S01]  /*a440*/  ISETP.NE.AND.EX P0, PT, R27, RZ, PT, P0 ;  /* 0x000000ff1b00720c */ /* 0x000fe20003f05300 */
[----:B------:R3:W4:Y:S01]  /*a450*/  F2I.U32.TRUNC.NTZ R12, R0 ;  /* 0x00000000000c7305 */ /* 0x000722000020f000 */
[----:B------:R-:W3:Y:S01]  /*a460*/  LDC R15, c[0x0][0x148] ;  /* 0x00005200ff0f7b82 */ /* 0x000ee20000000800 */
[----:B-1----:R-:W-:-:S02]  /*a470*/  SHF.R.U64 R10, R2, R4, R3 ;  /* 0x00000004020a7219 */ /* 0x002fc40000001203 */
[----:B------:R-:W-:-:S05]  /*a480*/  SHF.R.U32.HI R3, RZ, R4, R3 ;  /* 0x00000004ff037219 */ /* 0x000fca0000011603 */
[----:B------:R-:W1:Y:S01]  /*a490*/  LDC R14, c[0x0][0x600] ;  /* 0x00018000ff0e7b82 */ /* 0x000e620000000800 */
[-CC-:B--2---:R-:W-:Y:S02]  /*a4a0*/  SHF.R.U64 R8, R10, R6.reuse, R3.reuse ;  /* 0x000000060a087219 */ /* 0x184fe40000001203 */
[----:B------:R-:W-:-:S05]  /*a4b0*/  SHF.R.U32.HI R3, RZ, R6, R3 ;  /* 0x00000006ff037219 */ /* 0x000fca0000011603 */
[----:B------:R-:W2:Y:S01]  /*a4c0*/  LDC R21, c[0x0][0x648] ;  /* 0x00019200ff157b82 */ /* 0x000ea20000000800 */
[-CC-:B0-----:R-:W-:Y:S02]  /*a4d0*/  SHF.R.U64 R13, R8, R24.reuse, R3.reuse ;  /* 0x00000018080d7219 */ /* 0x181fe40000001203 */
[-C--:B------:R-:W-:Y:S02]  /*a4e0*/  SHF.L.U32 R5, R5, R24.reuse, RZ ;  /* 0x0000001805057219 */ /* 0x080fe400000006ff */
[-C--:B------:R-:W-:Y:S01]  /*a4f0*/  SHF.R.U32.HI R3, RZ, R24.reuse, R3 ;  /* 0x00000018ff037219 */ /* 0x080fe20000011603 */
[----:B------:R-:W-:Y:S01]  /*a500*/  IMAD.MOV.U32 R2, RZ, RZ, R13 ;  /* 0x000000ffff027224 */ /* 0x000fe200078e000d */
[----:B------:R-:W-:Y:S01]  /*a510*/  SHF.L.U32 R24, R7, R24, RZ ;  /* 0x0000001807187219 */ /* 0x000fe200000006ff */
[----:B------:R-:W0:Y:S01]  /*a520*/  LDC R25, c[0x0][0x638] ;  /* 0x00018e00ff197b82 */ /* 0x000e220000000800 */
[----:B------:R-:W-:-:S07]  /*a530*/  LOP3.LUT R19, RZ, R5, RZ, 0x33, !PT ;  /* 0x00000005ff137212 */ /* 0x000fce00078e33ff */
[----:B------:R-:W0:Y:S01]  /*a540*/  LDC R28, c[0x0][0x610] ;  /* 0x00018400ff1c7b82 */ /* 0x000e220000000800 */
[----:B----4-:R-:W-:Y:S05]  /*a550*/  @!P0 BRA `(.L_x_289) ;  /* 0x0000000000288947 */ /* 0x010fea0003800000 */
[----:B---3--:R-:W3:Y:S02]  /*a560*/  LDC R0, c[0x0][0x64c] ;  /* 0x00019300ff007b82 */ /* 0x008ee40000000800 */
[----:B---3--:R-:W-:-:S05]  /*a570*/  IADD3 R7, P0, R13, R0, RZ ;  /* 0x000000000d077210 */ /* 0x008fca0007f1e0ff */
        /* <DEDUP_REMOVED lines=8> */
.L_x_289:
[----:B------:R-:W4:Y:S01]  /*a600*/  LDC R4, c[0x0][0x65c] ;  /* 0x00019700ff047b82 */ /* 0x000f220000000800 */
[----:B--23--:R-:W-:Y:S01]  /*a610*/  SHF.R.U64 R0, R2, R21, R3 ;  /* 0x0000001502007219 */ /* 0x00cfe20000001203 */
[----:B-1----:R-:W-:Y:S01]  /*a620*/  VIADD R3, R14, 0xffffffff ;  /* 0xffffffff0e037836 */ /* 0x002fe20000000000 */
[----:B------:R-:W-:Y:S01]  /*a630*/  LOP3.LUT R19, R8, R19, RZ, 0xc0, !PT ;  /* 0x0000001308137212 */ /* 0x000fe200078ec0ff */
[----:B------:R-:W-:Y:S02]  /*a640*/  IMAD.MOV R12, RZ, RZ, -R12 ;  /* 0x000000ffff0c7224 */ /* 0x000fe400078e0a0c */
[----:B------:R-:W-:Y:S01]  /*a650*/  IMAD.MOV R2, RZ, RZ, -R0 ;  /* 0x000000ffff027224 */ /* 0x000fe200078e0a00 */
[----:B------:R-:W-:Y:S01]  /*a660*/  LOP3.LUT R3, R10, R3, RZ, 0xc0, !PT ;  /* 0x000000030a037212 */ /* 0x000fe200078ec0ff */
[----:B------:R-:W-:Y:S02]  /*a670*/  IMAD R19, R24, R0, R19 ;  /* 0x0000000018137224 */ /* 0x000fe400078e0213 */
[----:B0-----:R-:W-:-:S04]  /*a680*/  IMAD R0, R2, R25, R13 ;  /* 0x0000001902007224 */ /* 0x001fc800078e020d */
[----:B------:R-:W-:Y:S01]  /*a690*/  IMAD R2, R0, R14, R3 ;  /* 0x0000000e00027224 */ /* 0x000fe200078e0203 */
[----:B----4-:R-:W-:Y:S01]  /*a6a0*/  ISETP.NE.AND P0, PT, R4, 0x1, PT ;  /* 0x000000010400780c */ /* 0x010fe20003f05270 */
[----:B------:R-:W-:-:S05]  /*a6b0*/  IMAD.MOV.U32 R4, RZ, RZ, 0x1 ;  /* 0x00000001ff047424 */ /* 0x000fca00078e00ff */
[----:B------:R-:W-:-:S07]  /*a6c0*/  PRMT R0, R4, 0x7610, R0 ;  /* 0x0000761004007816 */ /* 0x000fce0000000000 */
[----:B------:R-:W-:-:S04]  /*a6d0*/  @P0 IMAD R22, R15, R12, R20 ;  /* 0x0000000c0f160224 */ /* 0x000fc800078e0214 */
[----:B------:R-:W-:-:S05]  /*a6e0*/  IMAD R19, R19, R28, R22 ;  /* 0x0000001c13137224 */ /* 0x000fca00078e0216 */
[----:B------:R-:W-:Y:S02]  /*a6f0*/  SEL R22, R2, R19, !P0 ;  /* 0x0000001302167207 */ /* 0x000fe40004000000 */
[----:B------:R-:W-:Y:S01]  /*a700*/  SEL R19, R19, R2, !P0 ;  /* 0x0000000213137207 */ /* 0x000fe20004000000 */
[----:B------:R-:W-:-:S07]  /*a710*/  IMAD.MOV.U32 R2, RZ, RZ, R11 ;  /* 0x000000ffff027224 */ /* 0x000fce00078e000b */
.L_x_287:
[----:B------:R-:W-:Y:S02]  /*a720*/  LOP3.LUT P0, RZ, R0, 0xff, RZ, 0xc0, !PT ;  /* 0x000000ff00ff7812 */ /* 0x000fe4000780c0ff */
[----:B------:R-:W-:-:S11]  /*a730*/  LOP3.LUT R173, R173, 0x1, RZ, 0x3c, !PT ;  /* 0x00000001adad7812 */ /* 0x000fd600078e3cff */
[----:B------:R-:W-:Y:S05]  /*a740*/  @P0 BRA `(.L_x_290) ;  /* 0xffffff6c00300947 */ /* 0x000fea000383ffff */
[----:B------:R-:W-:Y:S05]  /*a750*/  EXIT ;  /* 0x000000000000794d */ /* 0x000fea0003800000 */
.L_x_13:
[----:B------:R-:W-:-:S08]  /*a760*/  ISETP.NE.AND P0, PT, R0, RZ, PT ;  /* 0x000000ff0000720c */ /* 0x000fd00003f05270 */
[----:B0-----:R-:W0:-:S00]  /*a770*/  USETMAXREG.DEALLOC.CTAPOOL 0x28 ;  /* 0x00000028000079c8 */ /* 0x001e0000080e0500 */
[----:B------:R-:W-:Y:S05]  /*a780*/  @P0 EXIT ;  /* 0x000000000000094d */ /* 0x000fea0003800000 */
[----:B0-----:R-:W-:Y:S01]  /*a790*/  LOP3.LUT P0, RZ, R8, 0xff, RZ, 0xc0, !PT ;  /* 0x000000ff08ff7812 */ /* 0x001fe2000780c0ff */
[----:B------:R-:W-:Y:S02]  /*a7a0*/  IMAD.MOV.U32 R0, RZ, RZ, 0x1 ;  /* 0x00000001ff007424 */ /* 0x000fe400078e00ff */
[----:B------:R-:W-:-:S10]  /*a7b0*/  IMAD.MOV.U32 R7, RZ, RZ, RZ ;  /* 0x000000ffff077224 */ /* 0x000fd400078e00ff */
[----:B------:R-:W-:Y:S05]  /*a7c0*/  @!P0 BRA `(.L_x_291) ;  /* 0x0000000c004c8947 */ /* 0x000fea0003800000 */
[----:B------:R-:W-:Y:S01]  /*a7d0*/  LOP3.LUT P0, RZ, R4, 0x1f, RZ, 0xc0, !PT ;  /* 0x0000001f04ff7812 */ /* 0x000fe2000780c0ff */
[----:B------:R-:W-:Y:S01]  /*a7e0*/  ULDC UR5, c[0x0][0x658] ;  /* 0x0001960000057ab9 */ /* 0x000fe20000000800 */
[----:B------:R-:W-:Y:S01]  /*a7f0*/  UMOV UR6, 0xffffffff ;  /* 0xffffffff00067882 */ /* 0x000fe20000000000 */
[----:B------:R-:W-:Y:S01]  /*a800*/  BSSY B0, `(.L_x_291) ;  /* 0x00000cf000007945 */ /* 0x000fe20003800000 */
[----:B------:R-:W-:Y:S01]  /*a810*/  USHF.L.U32 UR6, UR6, UR5, URZ ;  /* 0x0000000506067299 */ /* 0x000fe2000800063f */
[C---:B------:R-:W-:Y:S01]  /*a820*/  ISETP.NE.AND P2, PT, R3.reuse, RZ, PT ;  /* 0x000000ff0300720c */ /* 0x040fe20003f45270 */
[----:B------:R-:W-:Y:S01]  /*a830*/  UMOV UR7, 0x1 ;  /* 0x0000000100077882 */ /* 0x000fe20000000000 */
[----:B------:R-:W-:Y:S01]  /*a840*/  ISETP.NE.OR P0, PT, R3, RZ, !P0 ;  /* 0x000000ff0300720c */ /* 0x000fe20004705670 */
[----:B------:R-:W-:Y:S01]  /*a850*/  IMAD.MOV.U32 R8, RZ, RZ, 0x1 ;  /* 0x00000001ff087424 */ /* 0x000fe200078e00ff */
[----:B------:R-:W-:Y:S01]  /*a860*/  LOP3.LUT R6, R16, 0x2, RZ, 0xfc, !PT ;  /* 0x0000000210067812 */ /* 0x000fe200078efcff */
[----:B------:R-:W-:Y:S01]  /*a870*/  IMAD.MOV.U32 R0, RZ, RZ, 0x1 ;  /* 0x00000001ff007424 */ /* 0x000fe200078e00ff */
[----:B------:R-:W-:Y:S01]  /*a880*/  ULDC UR4, c[0x0][0x600] ;  /* 0x0001800000047ab9 */ /* 0x000fe20000000800 */
[----:B------:R-:W-:Y:S01]  /*a890*/  IMAD.MOV.U32 R7, RZ, RZ, RZ ;  /* 0x000000ffff077224 */ /* 0x000fe200078e00ff */
[----:B------:R-:W-:-:S02]  /*a8a0*/  USHF.L.U32 UR13, UR7, UR5, URZ ;  /* 0x00000005070d7299 */ /* 0x000fc4000800063f */
[----:B------:R-:W-:Y:S02]  /*a8b0*/  UIADD3 UR21, UR40, 0x1, URZ ;  /* 0x0000000128157890 */ /* 0x000fe4000fffe03f */
[----:B------:R-:W-:Y:S02]  /*a8c0*/  UIADD3 UR4, UR4, -0x1, URZ ;  /* 0xffffffff04047890 */ /* 0x000fe4000fffe03f */
[----:B------:R-:W-:Y:S01]  /*a8d0*/  ULOP3.LUT UR5, URZ, UR6, URZ, 0x33, !UPT ;  /* 0x000000063f057292 */ /* 0x000fe2000f8e333f */
[----:B------:R-:W-:-:S11]  /*a8e0*/  ULDC.64 UR22, c[0x0][0x198] ;  /* 0x0000660000167ab9 */ /* 0x000fd60000000a00 */
.L_x_303:
[----:B------:R-:W-:-:S03]  /*a8f0*/  UMOV UR6, 0xffffffff ;  /* 0xffffffff00067882 */ /* 0x000fc60000000000 */
[----:B------:R-:W-:Y:S05]  /*a900*/  BRA.DIV UR6, `(.L_x_292) ;  /* 0x0000000e06ec7947 */ /* 0x000fea000b800000 */
[----:B------:R-:W-:-:S13]  /*a910*/  ELECT P6, URZ, PT ;  /* 0x00000000003f782f */ /* 0x000fda00038c0000 */
.L_x_315:
[----:B------:R-:W0:Y:S01]  /*a920*/  LDC R3, c[0x0][0x28c] ;  /* 0x0000a300ff037b82 */ /* 0x000e220000000800 */
[----:B------:R-:W-:Y:S01]  /*a930*/  BSSY B1, `(.L_x_293) ;  /* 0x0000043000017945 */ /* 0x000fe20003800000 */
[----:B0-----:R-:W-:-:S13]  /*a940*/  ISETP.LT.OR P6, PT, R3, 0x1, !P6 ;  /* 0x000000010300780c */ /* 0x001fda00077c1670 */
[----:B------:R-:W-:Y:S05]  /*a950*/  @P6 BRA `(.L_x_294) ;  /* 0x0000000400006947 */ /* 0x000fea0003800000 */
[----:B------:R-:W-:Y:S02]  /*a960*/  IMAD.SHL.U32 R19, R19, 0x40, RZ ;  /* 0x0000004013137824 */ /* 0x000fe400078e00ff */
[----:B------:R-:W-:Y:S02]  /*a970*/  IMAD.SHL.U32 R22, R22, 0x100, RZ ;  /* 0x0000010016167824 */ /* 0x000fe400078e00ff */
[----:B------:R-:W-:Y:S02]  /*a980*/  IMAD.MOV.U32 R12, RZ, RZ, RZ ;  /* 0x000000ffff0c7224 */ /* 0x000fe400078e00ff */
[----:B------:R-:W-:Y:S02]  /*a990*/  IMAD.U32 R13, RZ, RZ, UR21 ;  /* 0x00000015ff0d7e24 */ /* 0x000fe4000f8e00ff */
[----:B------:R-:W-:Y:S02]  /*a9a0*/  IMAD.MOV.U32 R3, RZ, RZ, R0 ;  /* 0x000000ffff037224 */ /* 0x000fe400078e0000 */
[----:B------:R-:W-:-:S07]  /*a9b0*/  IMAD.MOV.U32 R4, RZ, RZ, R7 ;  /* 0x000000ffff047224 */ /* 0x000fce00078e0007 */
.L_x_298:
[----:B------:R-:W0:Y:S01]  /*a9c0*/  S2R R10, SR_CgaCtaId ;  /* 0x00000000000a7919 */ /* 0x000e220000008800 */
[----:B------:R-:W-:Y:S01]  /*a9d0*/  MOV R5, 0x400 ;  /* 0x0000040000057802 */ /* 0x000fe20000000f00 */
[----:B------:R-:W1:Y:S03]  /*a9e0*/  @!P2 LDC R9, c[0x0][0x500] ;  /* 0x00014000ff09ab82 */ /* 0x000e660000000800 */
[----:B0-----:R-:W-:Y:S02]  /*a9f0*/  LEA R11, R10, R5, 0x18 ;  /* 0x000000050a0b7211 */ /* 0x001fe400078ec0ff */
[----:B------:R-:W-:-:S03]  /*aa00*/  SHF.L.U32 R5, R3, 0x1f, RZ ;  /* 0x0000001f03057819 */ /* 0x000fc600000006ff */
[----:B------:R-:W-:-:S04]  /*aa10*/  IMAD R10, R4, 0x8, R11 ;  /* 0x00000008040a7824 */ /* 0x000fc800078e020b */
[----:B------:R-:W0:Y:S02]  /*aa20*/  SYNCS.PHASECHK.TRANS64.TRYWAIT P1, [R10+URZ+0x18], R5 ;  /* 0x000018050a0075a7 */ /* 0x000e24000802017f */
[----:B01----:R-:W-:Y:S05]  /*aa30*/  @!P1 BRA `(.L_x_295) ;  /* 0x0000000c00c09947 */ /* 0x003fea0003800000 */
.L_x_316:
[----:B0-----:R-:W-:Y:S01]  /*aa40*/  PRMT R5, R6, 0x9910, RZ ;  /* 0x0000991006057816 */ /* 0x001fe200000000ff */
[----:B------:R0:W-:Y:S03]  /*aa50*/  @!P2 SYNCS.ARRIVE.TRANS64 RZ, [R10+URZ], R9 ;  /* 0x000000090affa9a7 */ /* 0x0001e6000800003f */
[----:B------:R-:W-:-:S13]  /*aa60*/  ISETP.NE.AND P1, PT, R5, 0x2, PT ;  /* 0x000000020500780c */ /* 0x000fda0003f25270 */
[----:B0-----:R-:W-:Y:S05]  /*aa70*/  @P1 BRA `(.L_x_296) ;  /* 0x0000000000041947 */ /* 0x001fea0003800000 */
[----:B------:R-:W-:Y:S01]  /*aa80*/  BPT.TRAP 0x1 ;  /* 0x000000040000795c */ /* 0x000fe20000300000 */
.L_x_296:
[----:B------:R-:W-:Y:S05]  /*aa90*/  @P0 BRA `(.L_x_297) ;  /* 0x0000000000040947 */ /* 0x000fea0003800000 */
[----:B------:R-:W-:Y:S01]  /*aaa0*/  BPT.TRAP 0x1 ;  /* 0x000000040000795c */ /* 0x000fe20000300000 */
.L_x_297:
[--C-:B------:R-:W-:Y:S01]  /*aab0*/  IMAD R5, R4, 0x4000, R11.reuse ;  /* 0x0000400004057824 */ /* 0x100fe200078e020b */
[----:B------:R-:W-:Y:S01]  /*aac0*/  R2UR UR34, R12 ;  /* 0x000000000c2272ca */ /* 0x000fe200000e0000 */
[----:B------:R-:W-:Y:S01]  /*aad0*/  IMAD R11, R4, 0x10000, R11 ;  /* 0x00010000040b7824 */ /* 0x000fe200078e020b */
[----:B------:R-:W-:Y:S01]  /*aae0*/  R2UR UR33, R10 ;  /* 0x000000000a2172ca */ /* 0x000fe200000e0000 */
[----:B------:R-:W-:Y:S01]  /*aaf0*/  VIADD R13, R13, 0xffffffff ;  /* 0xffffffff0d0d7836 */ /* 0x000fe20000000000 */
[----:B------:R-:W-:Y:S01]  /*ab00*/  R2UR UR24, R5 ;  /* 0x00000000051872ca */ /* 0x000fe200000e0000 */
[----:B------:R-:W-:Y:S01]  /*ab10*/  UIADD3 UR6, UP0, UR22, 0xf0, URZ ;  /* 0x000000f016067890 */ /* 0x000fe2000ff1e03f */
[----:B------:R-:W-:Y:S01]  /*ab20*/  R2UR UR8, R11 ;  /* 0x000000000b0872ca */ /* 0x000fe200000e0000 */
[----:B------:R-:W-:Y:S01]  /*ab30*/  UIADD3 UR30, UP1, UR22, 0x1f0, URZ ;  /* 0x000001f0161e7890 */ /* 0x000fe2000ff3e03f */
[----:B------:R-:W-:Y:S01]  /*ab40*/  R2UR UR36, R2 ;  /* 0x00000000022472ca */ /* 0x000fe200000e0000 */
[----:B------:R-:W-:Y:S01]  /*ab50*/  UIADD3.X UR7, URZ, UR23, URZ, UP0, !UPT ;  /* 0x000000173f077290 */ /* 0x000fe200087fe43f */
[----:B------:R-:W-:Y:S01]  /*ab60*/  R2UR UR35, R19 ;  /* 0x00000000132372ca */ /* 0x000fe200000e0000 */
[----:B------:R-:W-:Y:S01]  /*ab70*/  UIADD3.X UR31, URZ, UR23, URZ, UP1, !UPT ;  /* 0x000000173f1f7290 */ /* 0x000fe20008ffe43f */
[----:B------:R-:W-:Y:S01]  /*ab80*/  R2UR UR19, R22 ;  /* 0x00000000161372ca */ /* 0x000fe200000e0000 */
[----:B------:R-:W-:Y:S01]  /*ab90*/  UIADD3 UR26, UR34, 0x40, URZ ;  /* 0x00000040221a7890 */ /* 0x000fe2000fffe03f */
[----:B------:R-:W-:Y:S01]  /*aba0*/  ISETP.GT.AND P3, PT, R13, 0x1, PT ;  /* 0x000000010d00780c */ /* 0x000fe20003f64270 */
[----:B------:R-:W-:Y:S01]  /*abb0*/  VIADD R4, R4, 0x1 ;  /* 0x0000000104047836 */ /* 0x000fe20000000000 */
[----:B------:R-:W-:Y:S01]  /*abc0*/  UMOV UR14, 0x0 ;  /* 0x00000000000e7882 */ /* 0x000fe20000000000 */
[----:B------:R-:W-:Y:S01]  /*abd0*/  UIADD3 UR32, UR24, 0x100, URZ ;  /* 0x0000010018207890 */ /* 0x000fe2000fffe03f */
[----:B------:R-:W-:Y:S01]  /*abe0*/  VIADD R12, R12, 0x80 ;  /* 0x000000800c0c7836 */ /* 0x000fe20000000000 */
[----:B------:R-:W-:Y:S01]  /*abf0*/  UIADD3 UR24, UR24, 0x2100, URZ ;  /* 0x0000210018187890 */ /* 0x000fe2000fffe03f */
[----:B------:R-:W-:Y:S01]  /*ac00*/  ISETP.NE.AND P1, PT, R4, 0x3, PT ;  /* 0x000000030400780c */ /* 0x000fe20003f25270 */
[----:B------:R-:W-:-:S02]  /*ac10*/  UIADD3 UR16, UR8, 0xc100, URZ ;  /* 0x0000c10008107890 */ /* 0x000fc4000fffe03f */
[----:B------:R-:W-:Y:S01]  /*ac20*/  UIADD3 UR8, UR8, 0x14100, URZ ;  /* 0x0001410008087890 */ /* 0x000fe2000fffe03f */
[----:B------:R-:W-:Y:S01]  /*ac30*/  SEL R10, RZ, 0x1, P1 ;  /* 0x00000001ff0a7807 */ /* 0x000fe20000800000 */
[----:B------:R-:W-:Y:S01]  /*ac40*/  UMOV UR15, 0x10000000 ;  /* 0x10000000000f7882 */ /* 0x000fe20000000000 */
[----:B------:R-:W-:Y:S01]  /*ac50*/  UMOV UR25, UR33 ;  /* 0x0000002100197c82 */ /* 0x000fe20008000000 */
[----:B------:R-:W-:Y:S01]  /*ac60*/  UMOV UR28, UR36 ;  /* 0x00000024001c7c82 */ /* 0x000fe20008000000 */
[----:B------:R-:W-:Y:S01]  /*ac70*/  UMOV UR27, UR35 ;  /* 0x00000023001b7c82 */ /* 0x000fe20008000000 */
[----:B------:R-:W-:Y:S01]  /*ac80*/  UMOV UR17, UR33 ;  /* 0x0000002100117c82 */ /* 0x000fe20008000000 */
[----:B------:R-:W-:Y:S01]  /*ac90*/  UMOV UR18, UR34 ;  /* 0x0000002200127c82 */ /* 0x000fe20008000000 */
[----:B------:R-:W-:Y:S01]  /*aca0*/  UMOV UR20, UR36 ;  /* 0x0000002400147c82 */ /* 0x000fe20008000000 */
[----:B------:R0:W-:Y:S01]  /*acb0*/  UTMALDG.3D [UR32], [UR6], desc[UR14] ;  /* 0x00000e20060075b4 */ /* 0x0001e20008011000 */
[----:B------:R-:W-:Y:S01]  /*acc0*/  UMOV UR9, UR33 ;  /* 0x0000002100097c82 */ /* 0x000fe20008000000 */
[----:B------:R-:W-:Y:S01]  /*acd0*/  UMOV UR11, UR19 ;  /* 0x00000013000b7c82 */ /* 0x000fe20008000000 */
[----:B------:R-:W-:Y:S01]  /*ace0*/  UMOV UR12, UR36 ;  /* 0x00000024000c7c82 */ /* 0x000fe20008000000 */
[----:B------:R-:W-:Y:S01]  /*acf0*/  UMOV UR10, UR26 ;  /* 0x0000001a000a7c82 */ /* 0x000fe20008000000 */
[----:B------:R-:W-:-:S02]  /*ad00*/  LOP3.LUT R3, R3, R10, RZ, 0x3c, !PT ;  /* 0x0000000a03037212 */ /* 0x000fc400078e3cff */
[----:B------:R-:W-:Y:S01]  /*ad10*/  SEL R4, R4, RZ, P1 ;  /* 0x000000ff04047207 */ /* 0x000fe20000800000 */
[----:B------:R0:W-:Y:S01]  /*ad20*/  UTMALDG.3D [UR24], [UR6], desc[UR14] ;  /* 0x00000e18060075b4 */ /* 0x0001e20008011000 */
[----:B------:R0:W-:Y:S01]  /*ad30*/  UTMALDG.3D [UR16], [UR30], desc[UR14] ;  /* 0x00000e101e0075b4 */ /* 0x0001e20008011000 */
[----:B------:R0:W-:Y:S02]  /*ad40*/  UTMALDG.3D [UR8], [UR30], desc[UR14] ;  /* 0x00000e081e0075b4 */ /* 0x0001e40008011000 */
[----:B0-----:R-:W-:Y:S05]  /*ad50*/  @P3 BRA `(.L_x_298) ;  /* 0xfffffffc00183947 */ /* 0x001fea000383ffff */
.L_x_294:
[----:B------:R-:W-:Y:S05]  /*ad60*/  BSYNC B1 ;  /* 0x0000000000017941 */ /* 0x000fea0003800000 */
.L_x_293:
[----:B------:R-:W2:Y:S01]  /*ad70*/  LDL.64 R10, [R1] ;  /* 0x00000000010a7983 */ /* 0x000ea20000100a00 */
[----:B------:R-:W-:Y:S01]  /*ad80*/  LOP3.LUT P4, RZ, R8, 0xff, RZ, 0xc0, !PT ;  /* 0x000000ff08ff7812 */ /* 0x000fe2000788c0ff */
[----:B------:R-:W-:Y:S01]  /*ad90*/  VIADD R4, R7, UR40 ;  /* 0x0000002807047c36 */ /* 0x000fe20008000000 */
[----:B------:R-:W-:Y:S01]  /*ada0*/  ULDC.64 UR6, c[0x0][0x650] ;  /* 0x0001940000067ab9 */ /* 0x000fe20000000a00 */
[----:B------:R-:W-:Y:S01]  /*adb0*/  IMAD.U32 R7, RZ, RZ, UR40 ;  /* 0x00000028ff077e24 */ /* 0x000fe2000f8e00ff */
[----:B------:R-:W-:Y:S01]  /*adc0*/  UISETP.GE.U32.AND UP0, UPT, UR40, 0x3, UPT ;  /* 0x000000032800788c */ /* 0x000fe2000bf06070 */
[----:B------:R-:W-:Y:S01]  /*add0*/  BSSY B1, `(.L_x_299) ;  /* 0x000006f000017945 */ /* 0x000fe20003800000 */
[----:B------:R-:W-:Y:S01]  /*ade0*/  ISETP.GT.U32.AND P1, PT, R4, 0x2, PT ;  /* 0x000000020400780c */ /* 0x000fe20003f24070 */
[----:B------:R-:W-:Y:S01]  /*adf0*/  IMAD.MOV.U32 R19, RZ, RZ, -0x1 ;  /* 0xffffffffff137424 */ /* 0x000fe200078e00ff */
[----:B------:R-:W-:Y:S01]  /*ae00*/  PRMT R8, RZ, 0x7610, R8 ;  /* 0x00007610ff087816 */ /* 0x000fe20000000008 */
[----:B------:R-:W-:Y:S01]  /*ae10*/  IMAD.MOV.U32 R22, RZ, RZ, -0x1 ;  /* 0xffffffffff167424 */ /* 0x000fe200078e00ff */
[----:B------:R-:W-:-:S02]  /*ae20*/  ISETP.LT.U32.AND P1, PT, R7, 0x3, P1 ;  /* 0x000000030700780c */ /* 0x000fc40000f21070 */
[----:B------:R-:W-:Y:S01]  /*ae30*/  PLOP3.LUT P3, PT, PT, PT, UP0, 0x80, 0x0 ;  /* 0x000000000000781c */ /* 0x000fe20003f6f008 */
[----:B------:R-:W0:Y:S01]  /*ae40*/  @P4 S2R R3, SR_CgaCtaId ;  /* 0x0000000000034919 */ /* 0x000e220000008800 */
[----:B------:R-:W-:-:S04]  /*ae50*/  @P4 MOV R2, 0x400 ;  /* 0x0000040000024802 */ /* 0x000fc80000000f00 */
[----:B0-----:R-:W-:Y:S01]  /*ae60*/  @P4 LEA R5, R3, R2, 0x18 ;  /* 0x0000000203054211 */ /* 0x001fe200078ec0ff */
[----:B------:R-:W-:-:S03]  /*ae70*/  IMAD.WIDE.U32 R2, R4, -0x55555555, RZ ;  /* 0xaaaaaaab04027825 */ /* 0x000fc600078e00ff */
[----:B------:R0:W-:Y:S01]  /*ae80*/  @P4 SYNCS.ARRIVE.TRANS64.A1T0 RZ, [R5+URZ+0x68], RZ ;  /* 0x000068ff05ff49a7 */ /* 0x0001e2000810003f */
[----:B------:R-:W-:Y:S01]  /*ae90*/  IMAD.MOV.U32 R2, RZ, RZ, -0x1 ;  /* 0xffffffffff027424 */ /* 0x000fe200078e00ff */
[----:B0-----:R-:W-:Y:S02]  /*aea0*/  SHF.R.U32.HI R5, RZ, 0x1, R3 ;  /* 0x00000001ff057819 */ /* 0x001fe40000011603 */
[----:B------:R-:W-:-:S03]  /*aeb0*/  SEL R3, RZ, 0x1, !P1 ;  /* 0x00000001ff037807 */ /* 0x000fc60004800000 */
[----:B------:R-:W-:Y:S01]  /*aec0*/  IMAD R7, R5, -0x3, R4 ;  /* 0xfffffffd05077824 */ /* 0x000fe200078e0204 */
[----:B------:R-:W-:Y:S02]  /*aed0*/  LOP3.LUT R0, R0, R3, RZ, 0x3c, !PT ;  /* 0x0000000300007212 */ /* 0x000fe400078e3cff */
[----:B------:R-:W-:Y:S02]  /*aee0*/  PRMT R3, RZ, 0x7610, R3 ;  /* 0x00007610ff037816 */ /* 0x000fe40000000003 */
[----:B------:R-:W-:Y:S02]  /*aef0*/  @P3 LOP3.LUT R0, R0, 0x1, R5, 0x78, !PT ;  /* 0x0000000100003812 */ /* 0x000fe400078e7805 */
[----:B--2---:R-:W-:-:S04]  /*af00*/  IADD3 R18, P4, R18, R10, RZ ;  /* 0x0000000a12127210 */ /* 0x004fc80007f9e0ff */
[----:B------:R-:W-:Y:S01]  /*af10*/  ISETP.GE.U32.AND P1, PT, R18, UR6, PT ;  /* 0x0000000612007c0c */ /* 0x000fe2000bf26070 */
[----:B------:R-:W-:-:S05]  /*af20*/  IMAD.X R17, R17, 0x1, R23, P4 ;  /* 0x0000000111117824 */ /* 0x000fca00020e0617 */
[----:B------:R-:W-:-:S13]  /*af30*/  ISETP.GE.U32.AND.EX P1, PT, R17, UR7, PT, P1 ;  /* 0x0000000711007c0c */ /* 0x000fda000bf26110 */
[----:B------:R-:W-:Y:S05]  /*af40*/  @P1 BRA `(.L_x_300) ;  /* 0x00000004005c1947 */ /* 0x000fea0003800000 */
[----:B------:R-:W0:Y:S01]  /*af50*/  S2R R11, SR_CTAID.X ;  /* 0x00000000000b7919 */ /* 0x000e220000002500 */
[----:B------:R-:W-:Y:S01]  /*af60*/  ULDC.64 UR6, c[0x0][0x628] ;  /* 0x00018a0000067ab9 */ /* 0x000fe20000000a00 */
[----:B------:R-:W1:Y:S01]  /*af70*/  LDC R12, c[0x0][0x144] ;  /* 0x00005100ff0c7b82 */ /* 0x000e620000000800 */
[----:B------:R-:W-:Y:S01]  /*af80*/  ISETP.NE.U32.AND P1, PT, RZ, UR6, PT ;  /* 0x00000006ff007c0c */ /* 0x000fe2000bf25070 */
[----:B------:R-:W2:Y:S01]  /*af90*/  S2R R9, SR_CTAID.Y ;  /* 0x0000000000097919 */ /* 0x000ea20000002600 */
[----:B------:R-:W-:Y:S01]  /*afa0*/  ULDC UR8, c[0x0][0x150] ;  /* 0x0000540000087ab9 */ /* 0x000fe20000000800 */
[----:B------:R-:W-:Y:S01]  /*afb0*/  ULDC UR9, c[0x0][0x630] ;  /* 0x00018c0000097ab9 */ /* 0x000fe20000000800 */
[----:B------:R-:W-:Y:S01]  /*afc0*/  ISETP.NE.AND.EX P1, PT, RZ, UR7, PT, P1 ;  /* 0x00000007ff007c0c */ /* 0x000fe2000bf25310 */
[----:B------:R-:W-:Y:S01]  /*afd0*/  IMAD.MOV.U32 R2, RZ, RZ, R18 ;  /* 0x000000ffff027224 */ /* 0x000fe200078e0012 */
[----:B0-----:R-:W-:-:S05]  /*afe0*/  I2FP.F32.U32 R3, R11 ;  /* 0x0000000b00037245 */ /* 0x001fca0000201000 */
[----:B------:R-:W-:Y:S01]  /*aff0*/  FMUL R14, R3, UR8 ;  /* 0x00000008030e7c20 */ /* 0x000fe20008400000 */
[----:B------:R-:W-:-:S05]  /*b000*/  IMAD.MOV.U32 R3, RZ, RZ, R17 ;  /* 0x000000ffff037224 */ /* 0x000fca00078e0011 */
[----:B--2---:R-:W-:Y:S05]  /*b010*/  @!P1 BRA `(.L_x_301) ;  /* 0x0000000000289947 */ /* 0x004fea0003800000 */
[----:B------:R-:W-:Y:S02]  /*b020*/  ULDC UR8, c[0x0][0x634] ;  /* 0x00018d0000087ab9 */ /* 0x000fe40000000800 */
[----:B------:R-:W-:-:S05]  /*b030*/  IADD3 R3, P1, R18, UR8, RZ ;  /* 0x0000000812037c10 */ /* 0x000fca000ff3e0ff */
[----:B------:R-:W-:-:S04]  /*b040*/  IMAD.X R13, RZ, RZ, R17, P1 ;  /* 0x000000ffff0d7224 */ /* 0x000fc800008e0611 */
[----:B------:R-:W-:-:S04]  /*b050*/  IMAD.WIDE.U32 R4, R13, UR6, RZ ;  /* 0x000000060d047c25 */ /* 0x000fc8000f8e00ff */
[----:B------:R-:W-:-:S04]  /*b060*/  IMAD.WIDE.U32 R4, P1, R3, UR7, R4 ;  /* 0x0000000703047c25 */ /* 0x000fc8000f820004 */
[----:B------:R-:W-:-:S04]  /*b070*/  IMAD.WIDE.U32 R2, R3, UR6, RZ ;  /* 0x0000000603027c25 */ /* 0x000fc8000f8e00ff */
[----:B------:R-:W-:Y:S01]  /*b080*/  IMAD.MOV.U32 R2, RZ, RZ, R5 ;  /* 0x000000ffff027224 */ /* 0x000fe200078e0005 */
[----:B------:R-:W-:Y:S01]  /*b090*/  IADD3 RZ, P3, R3, R4, RZ ;  /* 0x0000000403ff7210 */ /* 0x000fe20007f7e0ff */
[----:B------:R-:W-:-:S04]  /*b0a0*/  IMAD.X R3, RZ, RZ, RZ, P1 ;  /* 0x000000ffff037224 */ /* 0x000fc800008e06ff */
[----:B------:R-:W-:-:S08]  /*b0b0*/  IMAD.WIDE.U32.X R2, R13, UR7, R2, P3 ;  /* 0x000000070d027c25 */ /* 0x000fd000098e0402 */
.L_x_301:
[--C-:B------:R-:W-:Y:S01]  /*b0c0*/  SHF.R.U64 R10, R2, UR9, R3.reuse ;  /* 0x00000009020a7c19 */ /* 0x100fe20008001203 */
[----:B------:R-:W0:Y:S01]  /*b0d0*/  F2I.U32.TRUNC.NTZ R14, R14 ;  /* 0x0000000e000e7305 */ /* 0x000e22000020f000 */
[----:B------:R-:W-:Y:S01]  /*b0e0*/  SHF.R.U32.HI R2, RZ, UR9, R3 ;  /* 0x00000009ff027c19 */ /* 0x000fe20008011603 */
[----:B------:R-:W-:Y:S01]  /*b0f0*/  ULDC.64 UR6, c[0x0][0x620] ;  /* 0x0001880000067ab9 */ /* 0x000fe20000000a00 */
[----:B------:R-:W-:Y:S01]  /*b100*/  IADD3 R5, P1, RZ, -R10, RZ ;  /* 0x8000000aff057210 */ /* 0x000fe20007f3e0ff */
[----:B------:R-:W-:Y:S01]  /*b110*/  IMAD.MOV.U32 R3, RZ, RZ, R17 ;  /* 0x000000ffff037224 */ /* 0x000fe200078e0011 */
[----:B------:R-:W-:-:S03]  /*b120*/  ULDC.64 UR8, c[0x0][0x640] ;  /* 0x0001900000087ab9 */ /* 0x000fc60000000a00 */
[----:B------:R-:W-:Y:S01]  /*b130*/  IMAD.X R2, RZ, RZ, ~R2, P1 ;  /* 0x000000ffff027224 */ /* 0x000fe200008e0e02 */
[----:B------:R-:W-:-:S03]  /*b140*/  ISETP.NE.U32.AND P1, PT, RZ, UR8, PT ;  /* 0x00000008ff007c0c */ /* 0x000fc6000bf25070 */
[----:B------:R-:W-:Y:S01]  /*b150*/  IMAD R4, R2, UR6, RZ ;  /* 0x0000000602047c24 */ /* 0x000fe2000f8e02ff */
[----:B------:R-:W-:Y:S01]  /*b160*/  ISETP.NE.AND.EX P1, PT, RZ, UR9, PT, P1 ;  /* 0x00000009ff007c0c */ /* 0x000fe2000bf25310 */
[----:B------:R-:W-:-:S04]  /*b170*/  IMAD.MOV.U32 R2, RZ, RZ, R18 ;  /* 0x000000ffff027224 */ /* 0x000fc800078e0012 */
[----:B------:R-:W-:Y:S01]  /*b180*/  IMAD.WIDE.U32 R2, R5, UR6, R2 ;  /* 0x0000000605027c25 */ /* 0x000fe2000f8e0002 */
[----:B------:R-:W-:-:S03]  /*b190*/  ULDC UR6, c[0x0][0x618] ;  /* 0x0001860000067ab9 */ /* 0x000fc60000000800 */
[----:B------:R-:W-:Y:S01]  /*b1a0*/  IMAD R5, R5, UR7, R4 ;  /* 0x0000000705057c24 */ /* 0x000fe2000f8e0204 */
[----:B------:R-:W-:Y:S01]  /*b1b0*/  ULDC UR7, c[0x0][0x154] ;  /* 0x0000550000077ab9 */ /* 0x000fe20000000800 */
[----:B0-----:R-:W-:Y:S02]  /*b1c0*/  IMAD.MOV R4, RZ, RZ, -R14 ;  /* 0x000000ffff047224 */ /* 0x001fe400078e0a0e */
[----:B------:R-:W0:Y:S01]  /*b1d0*/  LDC R14, c[0x0][0x148] ;  /* 0x00005200ff0e7b82 */ /* 0x000e220000000800 */
[----:B------:R-:W-:Y:S02]  /*b1e0*/  IMAD.IADD R3, R3, 0x1, R5 ;  /* 0x0000000103037824 */ /* 0x000fe400078e0205 */
[----:B-1----:R-:W-:Y:S01]  /*b1f0*/  IMAD R11, R12, R4, R11 ;  /* 0x000000040c0b7224 */ /* 0x002fe200078e020b */
[----:B------:R-:W-:Y:S02]  /*b200*/  I2FP.F32.U32 R4, R9 ;  /* 0x0000000900047245 */ /* 0x000fe40000201000 */
[----:B------:R-:W-:-:S02]  /*b210*/  SHF.R.U64 R12, R2, UR6, R3 ;  /* 0x00000006020c7c19 */ /* 0x000fc40008001203 */
[----:B------:R-:W-:Y:S01]  /*b220*/  SHF.R.U32.HI R3, RZ, UR6, R3 ;  /* 0x00000006ff037c19 */ /* 0x000fe20008011603 */
[----:B------:R-:W-:Y:S01]  /*b230*/  FMUL R4, R4, UR7 ;  /* 0x0000000704047c20 */ /* 0x000fe20008400000 */
[----:B------:R-:W-:Y:S02]  /*b240*/  ULDC UR6, c[0x0][0x608] ;  /* 0x0001820000067ab9 */ /* 0x000fe40000000800 */
[--C-:B------:R-:W-:Y:S01]  /*b250*/  SHF.R.U64 R15, R12, UR6, R3.reuse ;  /* 0x000000060c0f7c19 */ /* 0x100fe20008001203 */
[----:B------:R1:W2:Y:S01]  /*b260*/  F2I.U32.TRUNC.NTZ R20, R4 ;  /* 0x0000000400147305 */ /* 0x0002a2000020f000 */
[----:B------:R-:W-:Y:S01]  /*b270*/  SHF.R.U32.HI R2, RZ, UR6, R3 ;  /* 0x00000006ff027c19 */ /* 0x000fe20008011603 */
[----:B------:R-:W-:-:S03]  /*b280*/  ULDC UR6, c[0x0][0x658] ;  /* 0x0001960000067ab9 */ /* 0x000fc60000000800 */
[--C-:B------:R-:W-:Y:S02]  /*b290*/  SHF.R.U64 R13, R15, UR6, R2.reuse ;  /* 0x000000060f0d7c19 */ /* 0x100fe40008001202 */
[----:B------:R-:W-:-:S03]  /*b2a0*/  SHF.R.U32.HI R19, RZ, UR6, R2 ;  /* 0x00000006ff137c19 */ /* 0x000fc60008011602 */
[----:B------:R-:W-:Y:S02]  /*b2b0*/  IMAD.MOV.U32 R2, RZ, RZ, R13 ;  /* 0x000000ffff027224 */ /* 0x000fe400078e000d */
[----:B------:R-:W-:Y:S01]  /*b2c0*/  IMAD.MOV.U32 R3, RZ, RZ, R19 ;  /* 0x000000ffff037224 */ /* 0x000fe200078e0013 */
[----:B-1----:R-:W-:Y:S06]  /*b2d0*/  @!P1 BRA `(.L_x_302) ;  /* 0x0000000000289947 */ /* 0x002fec0003800000 */
        /* <DEDUP_REMOVED lines=10> */
.L_x_302:
[----:B------:R-:W1:Y:S01]  /*b380*/  LDC R4, c[0x0][0x65c] ;  /* 0x00019700ff047b82 */ /* 0x000e620000000800 */
[----:B------:R-:W-:Y:S01]  /*b390*/  ULDC UR6, c[0x0][0x648] ;  /* 0x0001920000067ab9 */ /* 0x000fe20000000800 */
[----:B------:R-:W-:Y:S01]  /*b3a0*/  LOP3.LUT R15, R15, UR5, RZ, 0xc0, !PT ;  /* 0x000000050f0f7c12 */ /* 0x000fe2000f8ec0ff */
[----:B--2---:R-:W-:Y:S01]  /*b3b0*/  IMAD.MOV R20, RZ, RZ, -R20 ;  /* 0x000000ffff147224 */ /* 0x004fe200078e0a14 */
[----:B------:R-:W-:Y:S01]  /*b3c0*/  SHF.R.U64 R2, R2, UR6, R3 ;  /* 0x0000000602027c19 */ /* 0x000fe20008001203 */
[----:B------:R-:W-:Y:S01]  /*b3d0*/  ULDC UR6, c[0x0][0x638] ;  /* 0x00018e0000067ab9 */ /* 0x000fe20000000800 */
[----:B------:R-:W-:Y:S01]  /*b3e0*/  LOP3.LUT R12, R12, UR4, RZ, 0xc0, !PT ;  /* 0x000000040c0c7c12 */ /* 0x000fe2000f8ec0ff */
[----:B------:R-:W-:Y:S01]  /*b3f0*/  ULDC UR7, c[0x0][0x610] ;  /* 0x0001840000077ab9 */ /* 0x000fe20000000800 */
[----:B------:R-:W-:Y:S01]  /*b400*/  IMAD.MOV.U32 R3, RZ, RZ, 0x1 ;  /* 0x00000001ff037424 */ /* 0x000fe200078e00ff */
[----:B-1----:R-:W-:Y:S01]  /*b410*/  ISETP.NE.AND P1, PT, R4, 0x1, PT ;  /* 0x000000010400780c */ /* 0x002fe20003f25270 */
[----:B------:R-:W-:-:S02]  /*b420*/  IMAD.MOV R4, RZ, RZ, -R2 ;  /* 0x000000ffff047224 */ /* 0x000fc400078e0a02 */
[----:B------:R-:W-:Y:S02]  /*b430*/  IMAD R2, R2, UR13, R15 ;  /* 0x0000000d02027c24 */ /* 0x000fe4000f8e020f */
[----:B------:R-:W-:Y:S01]  /*b440*/  IMAD R13, R4, UR6, R13 ;  /* 0x00000006040d7c24 */ /* 0x000fe2000f8e020d */
[----:B------:R-:W-:-:S07]  /*b450*/  ULDC UR6, c[0x0][0x600] ;  /* 0x0001800000067ab9 */ /* 0x000fce0000000800 */
[----:B0-----:R-:W-:-:S04]  /*b460*/  @P1 IMAD R11, R14, R20, R9 ;  /* 0x000000140e0b1224 */ /* 0x001fc800078e0209 */
[----:B------:R-:W-:Y:S02]  /*b470*/  IMAD R11, R2, UR7, R11 ;  /* 0x00000007020b7c24 */ /* 0x000fe4000f8e020b */
[----:B------:R-:W-:-:S05]  /*b480*/  IMAD R2, R13, UR6, R12 ;  /* 0x000000060d027c24 */ /* 0x000fca000f8e020c */
[----:B------:R-:W-:Y:S02]  /*b490*/  SEL R22, R2, R11, !P1 ;  /* 0x0000000b02167207 */ /* 0x000fe40004800000 */
[----:B------:R-:W-:Y:S01]  /*b4a0*/  SEL R19, R11, R2, !P1 ;  /* 0x000000020b137207 */ /* 0x000fe20004800000 */
[----:B------:R-:W-:-:S07]  /*b4b0*/  IMAD.MOV.U32 R2, RZ, RZ, R10 ;  /* 0x000000ffff027224 */ /* 0x000fce00078e000a */
.L_x_300:
[----:B------:R-:W-:Y:S05]  /*b4c0*/  BSYNC B1 ;  /* 0x0000000000017941 */ /* 0x000fea0003800000 */
.L_x_299:
[----:B------:R-:W-:-:S13]  /*b4d0*/  LOP3.LUT P1, RZ, R3, 0xff, RZ, 0xc0, !PT ;  /* 0x000000ff03ff7812 */ /* 0x000fda000782c0ff */
[----:B------:R-:W-:Y:S05]  /*b4e0*/  @P1 BRA `(.L_x_303) ;  /* 0xfffffff400001947 */ /* 0x000fea000383ffff */
[----:B------:R-:W-:Y:S05]  /*b4f0*/  BSYNC B0 ;  /* 0x0000000000007941 */ /* 0x000fea0003800000 */
.L_x_291:
[----:B------:R-:W-:-:S03]  /*b500*/  UMOV UR6, 0xffffffff ;  /* 0xffffffff00067882 */ /* 0x000fc60000000000 */
[----:B------:R-:W-:Y:S05]  /*b510*/  BRA.DIV UR6, `(.L_x_304) ;  /* 0x00000006061c7947 */ /* 0x000fea000b800000 */
[----:B------:R-:W-:-:S13]  /*b520*/  ELECT P6, URZ, PT ;  /* 0x00000000003f782f */ /* 0x000fda00038c0000 */
.L_x_319:
[----:B------:R-:W-:Y:S04]  /*b530*/  BSSY B0, `(.L_x_305) ;  /* 0x0000022000007945 */ /* 0x000fe80003800000 */
[----:B------:R-:W-:Y:S05]  /*b540*/  @!P6 BRA `(.L_x_306) ;  /* 0x000000000080e947 */ /* 0x000fea0003800000 */
[----:B------:R-:W-:-:S04]  /*b550*/  LOP3.LUT R16, R16, 0x2, RZ, 0xfc, !PT ;  /* 0x0000000210107812 */ /* 0x000fc800078efcff */
[----:B------:R-:W-:-:S13]  /*b560*/  ISETP.NE.AND P0, PT, R16, 0x3, PT ;  /* 0x000000031000780c */ /* 0x000fda0003f05270 */
[----:B------:R-:W-:Y:S05]  /*b570*/  @!P0 BRA `(.L_x_307) ;  /* 0x0000000000048947 */ /* 0x000fea0003800000 */
[----:B------:R-:W-:Y:S01]  /*b580*/  BPT.TRAP 0x1 ;  /* 0x000000040000795c */ /* 0x000fe20000300000 */
.L_x_307:
[----:B------:R-:W0:Y:S01]  /*b590*/  S2R R3, SR_CgaCtaId ;  /* 0x0000000000037919 */ /* 0x000e220000008800 */
[----:B------:R-:W-:Y:S02]  /*b5a0*/  MOV R2, 0x400 ;  /* 0x0000040000027802 */ /* 0x000fe40000000f00 */
[----:B------:R-:W-:Y:S02]  /*b5b0*/  SHF.L.U32 R4, R0, 0x1f, RZ ;  /* 0x0000001f00047819 */ /* 0x000fe400000006ff */
[----:B0-----:R-:W-:-:S05]  /*b5c0*/  LEA R2, R3, R2, 0x18 ;  /* 0x0000000203027211 */ /* 0x001fca00078ec0ff */
[----:B------:R-:W-:-:S04]  /*b5d0*/  VIADD R2, R2, 0x18 ;  /* 0x0000001802027836 */ /* 0x000fc80000000000 */
[C---:B------:R-:W-:Y:S02]  /*b5e0*/  IMAD R9, R7.reuse, 0x8, R2 ;  /* 0x0000000807097824 */ /* 0x040fe400078e0202 */
[----:B------:R-:W-:Y:S02]  /*b5f0*/  VIADD R7, R7, 0x1 ;  /* 0x0000000107077836 */ /* 0x000fe40000000000 */
[----:B------:R-:W0:Y:S03]  /*b600*/  SYNCS.PHASECHK.TRANS64.TRYWAIT P0, [R9+URZ], R4 ;  /* 0x00000004090075a7 */ /* 0x000e26000800017f */
[----:B------:R-:W-:-:S04]  /*b610*/  ISETP.NE.AND P1, PT, R7, 0x3, PT ;  /* 0x000000030700780c */ /* 0x000fc80003f25270 */
[----:B------:R-:W-:Y:S02]  /*b620*/  SEL R3, RZ, 0x1, P1 ;  /* 0x00000001ff037807 */ /* 0x000fe40000800000 */
[----:B------:R-:W-:Y:S02]  /*b630*/  SEL R7, R7, RZ, P1 ;  /* 0x000000ff07077207 */ /* 0x000fe40000800000 */
[----:B------:R-:W-:-:S03]  /*b640*/  LOP3.LUT R11, R0, R3, RZ, 0x3c, !PT ;  /* 0x00000003000b7212 */ /* 0x000fc600078e3cff */
[----:B------:R-:W-:Y:S01]  /*b650*/  IMAD R6, R7, 0x8, R2 ;  /* 0x0000000807067824 */ /* 0x000fe200078e0202 */
[----:B------:R-:W-:Y:S01]  /*b660*/  SHF.L.U32 R5, R11, 0x1f, RZ ;  /* 0x0000001f0b057819 */ /* 0x000fe200000006ff */
[----:B0-----:R-:W-:Y:S06]  /*b670*/  @!P0 BRA `(.L_x_308) ;  /* 0x0000000000e48947 */ /* 0x001fec0003800000 */
.L_x_320:
[----:B------:R-:W1:Y:S01]  /*b680*/  SYNCS.PHASECHK.TRANS64.TRYWAIT P0, [R6+URZ], R5 ;  /* 0x00000005060075a7 */ /* 0x000e62000800017f */
[----:B------:R-:W-:-:S05]  /*b690*/  VIADD R0, R7, 0x1 ;  /* 0x0000000107007836 */ /* 0x000fca0000000000 */
[----:B------:R-:W-:-:S04]  /*b6a0*/  ISETP.NE.AND P1, PT, R0, 0x3, PT ;  /* 0x000000030000780c */ /* 0x000fc80003f25270 */
[----:B0-----:R-:W-:Y:S02]  /*b6b0*/  SEL R4, RZ, 0x1, P1 ;  /* 0x00000001ff047807 */ /* 0x001fe40000800000 */
[----:B------:R-:W-:Y:S02]  /*b6c0*/  SEL R3, R0, RZ, P1 ;  /* 0x000000ff00037207 */ /* 0x000fe40000800000 */
[----:B------:R-:W-:Y:S01]  /*b6d0*/  LOP3.LUT R0, R11, R4, RZ, 0x3c, !PT ;  /* 0x000000040b007212 */ /* 0x000fe200078e3cff */
[----:B-1----:R-:W-:Y:S06]  /*b6e0*/  @!P0 BRA `(.L_x_309) ;  /* 0x0000000000dc8947 */ /* 0x002fec0003800000 */
.L_x_321:
[----:B------:R-:W-:Y:S01]  /*b6f0*/  IMAD R3, R3, 0x8, R2 ;  /* 0x0000000803037824 */ /* 0x000fe200078e0202 */
[----:B------:R-:W-:-:S07]  /*b700*/  SHF.L.U32 R0, R0, 0x1f, RZ ;  /* 0x0000001f00007819 */ /* 0x000fce00000006ff */
.L_x_310:
[----:B-1----:R1:W2:Y:S02]  /*b710*/  SYNCS.PHASECHK.TRANS64.TRYWAIT P0, [R3+URZ], R0 ;  /* 0x00000000030075a7 */ /* 0x0022a4000800017f */
[----:B--2---:R-:W-:Y:S05]  /*b720*/  @!P0 NANOSLEEP.SYNCS 0x989680 ;  /* 0x009896800000895d */ /* 0x004fea0003900000 */
[----:B------:R-:W2:Y:S02]  /*b730*/  @!P0 SYNCS.PHASECHK.TRANS64 P0, [R3+URZ], R0 ;  /* 0x00000000030085a7 */ /* 0x000ea4000800007f */
[----:B--2---:R-:W-:Y:S05]  /*b740*/  @!P0 BRA `(.L_x_310) ;  /* 0xfffffffc00f08947 */ /* 0x004fea000383ffff */
.L_x_306:
[----:B------:R-:W-:Y:S05]  /*b750*/  BSYNC B0 ;  /* 0x0000000000007941 */ /* 0x000fea0003800000 */
.L_x_305:
[----:B------:R-:W-:Y:S05]  /*b760*/  EXIT ;  /* 0x000000000000794d */ /* 0x000fea0003800000 */
.L_x_15:
[----:B-1----:R1:W2:Y:S02]  /*b770*/  SYNCS.PHASECHK.TRANS64.TRYWAIT P0, [R159+URZ], R0 ;  /* 0x000000009f0075a7 */ /* 0x0022a4000800017f */
[----:B--2---:R-:W-:Y:S05]  /*b780*/  @!P0 NANOSLEEP.SYNCS 0x989680 ;  /* 0x009896800000895d */ /* 0x004fea0003900000 */
[----:B------:R-:W2:Y:S02]  /*b790*/  @!P0 SYNCS.PHASECHK.TRANS64 P0, [R159+URZ], R0 ;  /* 0x000000009f0085a7 */ /* 0x000ea4000800007f */
[----:B--2---:R-:W-:Y:S05]  /*b7a0*/  @!P0 BRA `(.L_x_15) ;  /* 0xfffffffc00f08947 */ /* 0x004fea000383ffff */
[----:B------:R-:W-:Y:S05]  /*b7b0*/  BRA `(.L_x_311) ;  /* 0xffffff5c00287947 */ /* 0x000fea000383ffff */
.L_x_20:
[----:B--2---:R2:W3:Y:S02]  /*b7c0*/  SYNCS.PHASECHK.TRANS64.TRYWAIT P1, [R3+URZ], R0 ;  /* 0x00000000030075a7 */ /* 0x0044e4000802017f */
[----:B---3--:R-:W-:Y:S05]  /*b7d0*/  @!P1 NANOSLEEP.SYNCS 0x989680 ;  /* 0x009896800000995d */ /* 0x008fea0003900000 */
[----:B------:R-:W3:Y:S02]  /*b7e0*/  @!P1 SYNCS.PHASECHK.TRANS64 P1, [R3+URZ], R0 ;  /* 0x00000000030095a7 */ /* 0x000ee4000802007f */
[----:B---3--:R-:W-:Y:S05]  /*b7f0*/  @!P1 BRA `(.L_x_20) ;  /* 0xfffffffc00f09947 */ /* 0x008fea000383ffff */
[----:B------:R-:W-:Y:S05]  /*b800*/  BRA `(.L_x_19) ;  /* 0xffffff5c00947947 */ /* 0x000fea000383ffff */
.L_x_25:
[----:B--2---:R-:W-:-:S04]  /*b810*/  IMAD.U32 R4, RZ, RZ, UR8 ;  /* 0x00000008ff047e24 */ /* 0x004fc8000f8e00ff */
[----:B------:R2:W3:Y:S03]  /*b820*/  SYNCS.PHASECHK.TRANS64.TRYWAIT P1, [R4+URZ], R3 ;  /* 0x00000003040075a7 */ /* 0x0004e6000802017f */
[----:B---3--:R-:W-:Y:S05]  /*b830*/  @!P1 NANOSLEEP.SYNCS 0x989680 ;  /* 0x009896800000995d */ /* 0x008fea0003900000 */
[----:B------:R-:W3:Y:S02]  /*b840*/  @!P1 SYNCS.PHASECHK.TRANS64 P1, [R4+URZ], R3 ;  /* 0x00000003040095a7 */ /* 0x000ee4000802007f */
[----:B---3--:R-:W-:Y:S05]  /*b850*/  @!P1 BRA `(.L_x_25) ;  /* 0xfffffffc00ec9947 */ /* 0x008fea000383ffff */
[----:B------:R-:W-:Y:S05]  /*b860*/  BRA `(.L_x_24) ;  /* 0xffffff6000f07947 */ /* 0x000fea000383ffff */
.L_x_31:
[----:B-1----:R1:W2:Y:S02]  /*b870*/  SYNCS.PHASECHK.TRANS64.TRYWAIT P0, [R159+URZ+0x10], R0 ;  /* 0x000010009f0075a7 */ /* 0x0022a4000800017f */
[----:B--2---:R-:W-:Y:S05]  /*b880*/  @!P0 NANOSLEEP.SYNCS 0x989680 ;  /* 0x009896800000895d */ /* 0x004fea0003900000 */
[----:B------:R-:W2:Y:S02]  /*b890*/  @!P0 SYNCS.PHASECHK.TRANS64 P0, [R159+URZ+0x10], R0 ;  /* 0x000010009f0085a7 */ /* 0x000ea4000800007f */
[----:B--2---:R-:W-:Y:S05]  /*b8a0*/  @!P0 BRA `(.L_x_31) ;  /* 0xfffffffc00f08947 */ /* 0x004fea000383ffff */
[----:B------:R-:W-:Y:S05]  /*b8b0*/  BRA `(.L_x_312) ;  /* 0xffffff6800b47947 */ /* 0x000fea000383ffff */
.L_x_292:
[----:B------:R-:W-:Y:S01]  /*b8c0*/  BSSY B1, `(.L_x_313) ;  /* 0x0000006000017945 */ /* 0x000fe20003800000 */
[----:B------:R-:W-:-:S07]  /*b8d0*/  IMAD.MOV.U32 R15, RZ, RZ, -0x1 ;  /* 0xffffffffff0f7424 */ /* 0x000fce00078e00ff */
[----:B-----5:R-:W-:Y:S05]  /*b8e0*/  WARPSYNC.COLLECTIVE R15, `(.L_x_314) ;  /* 0x000000000f0c7348 */ /* 0x020fea0003c00000 */
[----:B------:R-:W-:Y:S02]  /*b8f0*/  ELECT P6, UR62, PT ;  /* 0x00000000003e782f */ /* 0x000fe400038c0000 */
[----:B------:R-:W-:Y:S01]  /*b900*/  MOV R14, UR62 ;  /* 0x0000003e000e7c02 */ /* 0x000fe20008000f00 */
[----:B-----5:R-:W-:Y:S10]  /*b910*/  ENDCOLLECTIVE ;  /* 0x000000000000791b */ /* 0x020ff40003800000 */
.L_x_314:
[----:B------:R-:W-:Y:S05]  /*b920*/  BSYNC B1 ;  /* 0x0000000000017941 */ /* 0x000fea0003800000 */
.L_x_313:
[----:B------:R-:W-:Y:S05]  /*b930*/  BRA `(.L_x_315) ;  /* 0xffffffec00f87947 */ /* 0x000fea000383ffff */
.L_x_295:
[----:B0-----:R0:W1:Y:S02]  /*b940*/  SYNCS.PHASECHK.TRANS64.TRYWAIT P1, [R10+URZ+0x18], R5 ;  /* 0x000018050a0075a7 */ /* 0x001064000802017f */
[----:B-1----:R-:W-:Y:S05]  /*b950*/  @!P1 NANOSLEEP.SYNCS 0x989680 ;  /* 0x009896800000995d */ /* 0x002fea0003900000 */
[----:B------:R-:W1:Y:S02]  /*b960*/  @!P1 SYNCS.PHASECHK.TRANS64 P1, [R10+URZ+0x18], R5 ;  /* 0x000018050a0095a7 */ /* 0x000e64000802007f */
[----:B-1----:R-:W-:Y:S05]  /*b970*/  @!P1 BRA `(.L_x_295) ;  /* 0xfffffffc00f09947 */ /* 0x002fea000383ffff */
[----:B------:R-:W-:Y:S05]  /*b980*/  BRA `(.L_x_316) ;  /* 0xfffffff0002c7947 */ /* 0x000fea000383ffff */
.L_x_304:
[----:B------:R-:W-:Y:S01]  /*b990*/  BSSY B0, `(.L_x_317) ;  /* 0x0000006000007945 */ /* 0x000fe20003800000 */
[----:B------:R-:W-:-:S07]  /*b9a0*/  IMAD.MOV.U32 R15, RZ, RZ, -0x1 ;  /* 0xffffffffff0f7424 */ /* 0x000fce00078e00ff */
[----:B-----5:R-:W-:Y:S05]  /*b9b0*/  WARPSYNC.COLLECTIVE R15, `(.L_x_318) ;  /* 0x000000000f0c7348 */ /* 0x020fea0003c00000 */
[----:B------:R-:W-:Y:S02]  /*b9c0*/  ELECT P6, UR62, PT ;  /* 0x00000000003e782f */ /* 0x000fe400038c0000 */
[----:B------:R-:W-:Y:S01]  /*b9d0*/  MOV R14, UR62 ;  /* 0x0000003e000e7c02 */ /* 0x000fe20008000f00 */
[----:B-----5:R-:W-:Y:S10]  /*b9e0*/  ENDCOLLECTIVE ;  /* 0x000000000000791b */ /* 0x020ff40003800000 */
.L_x_318:
[----:B------:R-:W-:Y:S05]  /*b9f0*/  BSYNC B0 ;  /* 0x0000000000007941 */ /* 0x000fea0003800000 */
.L_x_317:
[----:B------:R-:W-:Y:S05]  /*ba00*/  BRA `(.L_x_319) ;  /* 0xfffffff800c87947 */ /* 0x000fea000383ffff */
.L_x_308:
[----:B0-----:R0:W1:Y:S02]  /*ba10*/  SYNCS.PHASECHK.TRANS64.TRYWAIT P0, [R9+URZ], R4 ;  /* 0x00000004090075a7 */ /* 0x001064000800017f */
[----:B-1----:R-:W-:Y:S05]  /*ba20*/  @!P0 NANOSLEEP.SYNCS 0x989680 ;  /* 0x009896800000895d */ /* 0x002fea0003900000 */
[----:B------:R-:W1:Y:S02]  /*ba30*/  @!P0 SYNCS.PHASECHK.TRANS64 P0, [R9+URZ], R4 ;  /* 0x00000004090085a7 */ /* 0x000e64000800007f */
[----:B-1----:R-:W-:Y:S05]  /*ba40*/  @!P0 BRA `(.L_x_308) ;  /* 0xfffffffc00f08947 */ /* 0x002fea000383ffff */
[----:B------:R-:W-:Y:S05]  /*ba50*/  BRA `(.L_x_320) ;  /* 0xfffffffc00087947 */ /* 0x000fea000383ffff */
.L_x_309:
[----:B0-----:R0:W1:Y:S02]  /*ba60*/  SYNCS.PHASECHK.TRANS64.TRYWAIT P0, [R6+URZ], R5 ;  /* 0x00000005060075a7 */ /* 0x001064000800017f */
[----:B-1----:R-:W-:Y:S05]  /*ba70*/  @!P0 NANOSLEEP.SYNCS 0x989680 ;  /* 0x009896800000895d */ /* 0x002fea0003900000 */
[----:B------:R-:W1:Y:S02]  /*ba80*/  @!P0 SYNCS.PHASECHK.TRANS64 P0, [R6+URZ], R5 ;  /* 0x00000005060085a7 */ /* 0x000e64000800007f */
[----:B-1----:R-:W-:Y:S05]  /*ba90*/  @!P0 BRA `(.L_x_309) ;  /* 0xfffffffc00f08947 */ /* 0x002fea000383ffff */
[----:B------:R-:W-:Y:S05]  /*baa0*/  BRA `(.L_x_321) ;  /* 0xfffffffc00107947 */ /* 0x000fea000383ffff */
.L_x_322:
[----:B------:R-:W-:-:S00]  /*bab0*/  BRA `(.L_x_322) ;  /* 0xfffffffc00fc7947 */ /* 0x000fc0000383ffff */
[----:B------:R-:W-:-:S00]  /*bac0*/  NOP ;  /* 0x0000000000007918 */ /* 0x000fc00000000000 */
        /* <DEDUP_REMOVED lines=11> */
.L_x_323:


//--------------------- .nv.global.init           --------------------------
	.section	.nv.global.init,"aw",@progbits
.nv.global.init:
	.type		$str$22,@object
	.size		$str$22,($str$23 - $str$22)
$str$22:
        /*0000*/ 	.byte	0x6b, 0x5f, 0x74, 0x69, 0x6c, 0x65, 0x5f, 0x63, 0x6f, 0x75, 0x6e, 0x74, 0x20, 0x3e, 0x3d, 0x20
        /*0010*/ 	.byte	0x31, 0x00
	.type		$str$23,@object
	.size		$str$23,(__unnamed_1 - $str$23)
$str$23:
        /*0012*/ 	.byte	0x2f, 0x74, 0x6d, 0x70, 0x2f, 0x63, 0x75, 0x74, 0x6c, 0x61, 0x73, 0x73, 0x5f, 0x73, 0x77, 0x65
        /*0022*/ 	.byte	0x65, 0x70, 0x5f, 0x73, 0x72, 0x63, 0x2f, 0x69, 0x6e, 0x63, 0x6c, 0x75, 0x64, 0x65, 0x2f, 0x63
        /*0032*/ 	.byte	0x75, 0x74, 0x6c, 0x61, 0x73, 0x73, 0x2f, 0x67, 0x65, 0x6d, 0x6d, 0x2f, 0x63, 0x6f, 0x6c, 0x6c
        /*0042*/ 	.byte	0x65, 0x63, 0x74, 0x69, 0x76, 0x65, 0x2f, 0x73, 0x6d, 0x39, 0x30, 0x5f, 0x6d, 0x6d, 0x61, 0x5f
        /*0052*/ 	.byte	0x74, 0x6d, 0x61, 0x5f, 0x67, 0x6d, 0x6d, 0x61, 0x5f, 0x73, 0x73, 0x5f, 0x77, 0x61, 0x72, 0x70
        /*0062*/ 	.byte	0x73, 0x70, 0x65, 0x63, 0x69, 0x61, 0x6c, 0x69, 0x7a, 0x65, 0x64, 0x2e, 0x68, 0x70, 0x70, 0x00
	.type		__unnamed_1,@object
	.size		__unnamed_1,(.L_0 - __unnamed_1)
__unnamed_1:
        /*0072*/ 	.byte	0x76, 0x6f, 0x69, 0x64, 0x20, 0x63, 0x75, 0x74, 0x6c, 0x61, 0x73, 0x73, 0x3a, 0x3a, 0x67, 0x65
        /* <DEDUP_REMOVED lines=179> */
        /*0bb2*/ 	.byte	0x64, 0x65, 0x6e, 0x74, 0x69, 0x74, 0x79, 0x5d, 0x00
.L_0:


//--------------------- .nv.shared._ZN7cutlass13device_kernelINS_4gemm6kernel13GemmUniversalIN4cute5tupleIJiiiiEEENS1_10collective13CollectiveMmaINS1_34MainloopSm90TmaGmmaWarpSpecializedILi3ENS5_IJNS4_1CILi1EEESB_SB_EEENS1_32KernelTmaWarpSpecializedPingpongEEENS5_IJNSA_ILi64EEENSA_ILi256EEENSA_ILi128EEEEEENS_6half_tENS5_IJlSB_lEEESJ_SK_NS4_8TiledMMAINS4_8MMA_AtomIJNS4_4SM904GMMA26MMA_64x256x16_F32F16F16_SSILNSO_5MajorE0ELSQ_0ELNSO_7ScaleInE1ELSR_1EEEEEENS4_6LayoutISC_NS5_IJNSA_ILi0EEESV_SV_EEEEENS5_IJNS4_10UnderscoreESY_SY_EEEEENS4_13SM90_TMA_LOADENS4_14ComposedLayoutINS4_7SwizzleILi3ELi4ELi3EEENS4_18smem_ptr_flag_bitsILi16EEENSU_INS5_IJNSA_ILi8EEESF_EEENS5_IJSF_SB_EEEEEEEvNS4_8identityES11_S1B_vS1C_EENS_8epilogue10collective6detail29Sm90TmaWarpSpecializedAdapterINS1F_15DefaultEpilogueISJ_SK_SK_NS1E_6thread17LinearCombinationISJ_Li1EffLNS1J_9ScaleType4KindE0ELNS_15FloatRoundStyleE2ESJ_EENS1_15EpilogueDefaultEEEEEvvEEEEvNT_6ParamsE --------------------------
	.section	.nv.shared._ZN7cutlass13device_kernelINS_4gemm6kernel13GemmUniversalIN4cute5tupleIJiiiiEEENS1_10collective13CollectiveMmaINS1_34MainloopSm90TmaGmmaWarpSpecializedILi3ENS5_IJNS4_1CILi1EEESB_SB_EEENS1_32KernelTmaWarpSpecializedPingpongEEENS5_IJNSA_ILi64EEENSA_ILi256EEENSA_ILi128EEEEEENS_6half_tENS5_IJlSB_lEEESJ_SK_NS4_8TiledMMAINS4_8MMA_AtomIJNS4_4SM904GMMA26MMA_64x256x16_F32F16F16_SSILNSO_5MajorE0ELSQ_0ELNSO_7ScaleInE1ELSR_1EEEEEENS4_6LayoutISC_NS5_IJNSA_ILi0EEESV_SV_EEEEENS5_IJNS4_10UnderscoreESY_SY_EEEEENS4_13SM90_TMA_LOADENS4_14ComposedLayoutINS4_7SwizzleILi3ELi4ELi3EEENS4_18smem_ptr_flag_bitsILi16EEENSU_INS5_IJNSA_ILi8EEESF_EEENS5_IJSF_SB_EEEEEEEvNS4_8identityES11_S1B_vS1C_EENS_8epilogue10collective6detail29Sm90TmaWarpSpecializedAdapterINS1F_15DefaultEpilogueISJ_SK_SK_NS1E_6thread17LinearCombinationISJ_Li1EffLNS1J_9ScaleType4KindE0ELNS_15FloatRoundStyleE2ESJ_EENS1_15EpilogueDefaultEEEEEvvEEEEvNT_6ParamsE,"aw",@nobits
	.sectionflags	@""
	.align	16
	.zero		1024


//--------------------- .nv.shared.reserved.0     --------------------------
	.section	.nv.shared.reserved.0,"aw",@nobits
	.weak		__nv_reservedSMEM_offset_0_alias
	.size		__nv_reservedSMEM_offset_0_alias, 0, 0
	.other		__nv_reservedSMEM_offset_0_alias,@"STO_CUDA_RESERVED_SHARED STV_DEFAULT"
__nv_reservedSMEM_offset_0_alias:
	.zero		0


//--------------------- .nv.global                --------------------------
	.section	.nv.global,"aw",@nobits
.nv.global:
	.type		_ZN39_INTERNAL_645293e6_4_k_cu_281603cf_28984cute1_E,@object
	.size		_ZN39_INTERNAL_645293e6_4_k_cu_281603cf_28984cute1_E,(_ZN39_INTERNAL_645293e6_4_k_cu_281603cf_28984cuda3std3__45__cpo6cbeginE - _ZN39_INTERNAL_645293e6_4_k_cu_281603cf_28984cute1_E)
_ZN39_INTERNAL_645293e6_4_k_cu_281603cf_28984cute1_E:
	.zero		1
	.type		_ZN39_INTERNAL_645293e6_4_k_cu_281603cf_28984cuda3std3__45__cpo6cbeginE,@object
	.size		_ZN39_INTERNAL_645293e6_4_k_cu_281603cf_28984cuda3std3__45__cpo6cbeginE,(_ZN39_INTERNAL_645293e6_4_k_cu_281603cf_28984cuda3std3__48in_placeE - _ZN39_INTERNAL_645293e6_4_k_cu_281603cf_28984cuda3std3__45__cpo6cbeginE)
_ZN39_INTERNAL_645293e6_4_k_cu_281603cf_28984cuda3std3__45__cpo6cbeginE:
	.zero		1
	.type		_ZN39_INTERNAL_645293e6_4_k_cu_281603cf_28984cuda3std3__48in_placeE,@object
	.size		_ZN39_INTERNAL_645293e6_4_k_cu_281603cf_28984cuda3std3__48in_placeE,(_ZN39_INTERNAL_645293e6_4_k_cu_281603cf_28984cuda3std6ranges3__45__cpo9iter_moveE - _ZN39_INTERNAL_645293e6_4_k_cu_281603cf_28984cuda3std3__48in_placeE)
_ZN39_INTERNAL_645293e6_4_k_cu_281603cf_28984cuda3std3__48in_placeE:
	.zero		1
	.type		_ZN39_INTERNAL_645293e6_4_k_cu_281603cf_28984cuda3std6ranges3__45__cpo9iter_moveE,@object
	.size		_ZN39_INTERNAL_645293e6_4_k_cu_281603cf_28984cuda3std6ranges3__45__cpo9iter_moveE,(_ZN39_INTERNAL_645293e6_4_k_cu_281603cf_28984cuda3std3__45__cpo5beginE - _ZN39_INTERNAL_645293e6_4_k_cu_281603cf_28984cuda3std6ranges3__45__cpo9iter_moveE)
_ZN39_INTERNAL_645293e6_4_k_cu_281603cf_28984cuda3std6ranges3__45__cpo9iter_moveE:
	.zero		1
	.type		_ZN39_INTERNAL_645293e6_4_k_cu_281603cf_28984cuda3std3__45__cpo5beginE,@object
	.size		_ZN39_INTERNAL_645293e6_4_k_cu_281603cf_28984cuda3std3__45__cpo5beginE,(_ZN39_INTERNAL_645293e6_4_k_cu_281603cf_28984cuda3std3__441_GLOBAL__N__645293e6_4_k_cu_281603cf_28986ignoreE - _ZN39_INTERNAL_645293e6_4_k_cu_281603cf_28984cuda3std3__45__cpo5beginE)
_ZN39_INTERNAL_645293e6_4_k_cu_281603cf_28984cuda3std3__45__cpo5beginE:
	.zero		1
	.type		_ZN39_INTERNAL_645293e6_4_k_cu_281603cf_28984cuda3std3__441_GLOBAL__N__645293e6_4_k_cu_281603cf_28986ignoreE,@object
	.size		_ZN39_INTERNAL_645293e6_4_k_cu_281603cf_28984cuda3std3__441_GLOBAL__N__645293e6_4_k_cu_281603cf_28986ignoreE,(_ZN39_INTERNAL_645293e6_4_k_cu_281603cf_28984cute7productE - _ZN39_INTERNAL_645293e6_4_k_cu_281603cf_28984cuda3std3__441_GLOBAL__N__645293e6_4_k_cu_281603cf_28986ignoreE)
_ZN39_INTERNAL_645293e6_4_k_cu_281603cf_28984cuda3std3__441_GLOBAL__N__645293e6_4_k_cu_281603cf_28986ignoreE:
	.zero		1
	.type		_ZN39_INTERNAL_645293e6_4_k_cu_281603cf_28984cute7productE,@object
	.size		_ZN39_INTERNAL_645293e6_4_k_cu_281603cf_28984cute7productE,(_ZN39_INTERNAL_645293e6_4_k_cu_281603cf_28984cuda3std3__45__cpo3endE - _ZN39_INTERNAL_645293e6_4_k_cu_281603cf_28984cute7productE)
_ZN39_INTERNAL_645293e6_4_k_cu_281603cf_28984cute7productE:
	.zero		1
	.type		_ZN39_INTERNAL_645293e6_4_k_cu_281603cf_28984cuda3std3__45__cpo3endE,@object
	.size		_ZN39_INTERNAL_645293e6_4_k_cu_281603cf_28984cuda3std3__45__cpo3endE,(_ZN39_INTERNAL_645293e6_4_k_cu_281603cf_28984cuda3std3__419piecewise_constructE - _ZN39_INTERNAL_645293e6_4_k_cu_281603cf_28984cuda3std3__45__cpo3endE)
_ZN39_INTERNAL_645293e6_4_k_cu_281603cf_28984cuda3std3__45__cpo3endE:
	.zero		1
	.type		_ZN39_INTERNAL_645293e6_4_k_cu_281603cf_28984cuda3std3__419piecewise_constructE,@object
	.size		_ZN39_INTERNAL_645293e6_4_k_cu_281603cf_28984cuda3std3__419piecewise_constructE,(_ZN39_INTERNAL_645293e6_4_k_cu_281603cf_28984cuda3std3__45__cpo4cendE - _ZN39_INTERNAL_645293e6_4_k_cu_281603cf_28984cuda3std3__419piecewise_constructE)
_ZN39_INTERNAL_645293e6_4_k_cu_281603cf_28984cuda3std3__419piecewise_constructE:
	.zero		1
	.type		_ZN39_INTERNAL_645293e6_4_k_cu_281603cf_28984cuda3std3__45__cpo4cendE,@object
	.size		_ZN39_INTERNAL_645293e6_4_k_cu_281603cf_28984cuda3std3__45__cpo4cendE,(_ZN39_INTERNAL_645293e6_4_k_cu_281603cf_28984cuda3std6ranges3__45__cpo4swapE - _ZN39_INTERNAL_645293e6_4_k_cu_281603cf_28984cuda3std3__45__cpo4cendE)
_ZN39_INTERNAL_645293e6_4_k_cu_281603cf_28984cuda3std3__45__cpo4cendE:
	.zero		1
	.type		_ZN39_INTERNAL_645293e6_4_k_cu_281603cf_28984cuda3std6ranges3__45__cpo4swapE,@object
	.size		_ZN39_INTERNAL_645293e6_4_k_cu_281603cf_28984cuda3std6ranges3__45__cpo4swapE,(.L_8 - _ZN39_INTERNAL_645293e6_4_k_cu_281603cf_28984cuda3std6ranges3__45__cpo4swapE)
_ZN39_INTERNAL_645293e6_4_k_cu_281603cf_28984cuda3std6ranges3__45__cpo4swapE:
	.zero		1
.L_8:


//--------------------- .nv.constant0._ZN7cutlass13device_kernelINS_4gemm6kernel13GemmUniversalIN4cute5tupleIJiiiiEEENS1_10collective13CollectiveMmaINS1_34MainloopSm90TmaGmmaWarpSpecializedILi3ENS5_IJNS4_1CILi1EEESB_SB_EEENS1_32KernelTmaWarpSpecializedPingpongEEENS5_IJNSA_ILi64EEENSA_ILi256EEENSA_ILi128EEEEEENS_6half_tENS5_IJlSB_lEEESJ_SK_NS4_8TiledMMAINS4_8MMA_AtomIJNS4_4SM904GMMA26MMA_64x256x16_F32F16F16_SSILNSO_5MajorE0ELSQ_0ELNSO_7ScaleInE1ELSR_1EEEEEENS4_6LayoutISC_NS5_IJNSA_ILi0EEESV_SV_EEEEENS5_IJNS4_10UnderscoreESY_SY_EEEEENS4_13SM90_TMA_LOADENS4_14ComposedLayoutINS4_7SwizzleILi3ELi4ELi3EEENS4_18smem_ptr_flag_bitsILi16EEENSU_INS5_IJNSA_ILi8EEESF_EEENS5_IJSF_SB_EEEEEEEvNS4_8identityES11_S1B_vS1C_EENS_8epilogue10collective6detail29Sm90TmaWarpSpecializedAdapterINS1F_15DefaultEpilogueISJ_SK_SK_NS1E_6thread17LinearCombinationISJ_Li1EffLNS1J_9ScaleType4KindE0ELNS_15FloatRoundStyleE2ESJ_EENS1_15EpilogueDefaultEEEEEvvEEEEvNT_6ParamsE --------------------------
	.section	.nv.constant0._ZN7cutlass13device_kernelINS_4gemm6kernel13GemmUniversalIN4cute5tupleIJiiiiEEENS1_10collective13CollectiveMmaINS1_34MainloopSm90TmaGmmaWarpSpecializedILi3ENS5_IJNS4_1CILi1EEESB_SB_EEENS1_32KernelTmaWarpSpecializedPingpongEEENS5_IJNSA_ILi64EEENSA_ILi256EEENSA_ILi128EEEEEENS_6half_tENS5_IJlSB_lEEESJ_SK_NS4_8TiledMMAINS4_8MMA_AtomIJNS4_4SM904GMMA26MMA_64x256x16_F32F16F16_SSILNSO_5MajorE0ELSQ_0ELNSO_7ScaleInE1ELSR_1EEEEEENS4_6LayoutISC_NS5_IJNSA_ILi0EEESV_SV_EEEEENS5_IJNS4_10UnderscoreESY_SY_EEEEENS4_13SM90_TMA_LOADENS4_14ComposedLayoutINS4_7SwizzleILi3ELi4ELi3EEENS4_18smem_ptr_flag_bitsILi16EEENSU_INS5_IJNSA_ILi8EEESF_EEENS5_IJSF_SB_EEEEEEEvNS4_8identityES11_S1B_vS1C_EENS_8epilogue10collective6detail29Sm90TmaWarpSpecializedAdapterINS1F_15DefaultEpilogueISJ_SK_SK_NS1E_6thread17LinearCombinationISJ_Li1EffLNS1J_9ScaleType4KindE0ELNS_15FloatRoundStyleE2ESJ_EENS1_15EpilogueDefaultEEEEEvvEEEEvNT_6ParamsE,"a",@progbits
	.sectionflags	@""
	.align	4
.nv.constant0._ZN7cutlass13device_kernelINS_4gemm6kernel13GemmUniversalIN4cute5tupleIJiiiiEEENS1_10collective13CollectiveMmaINS1_34MainloopSm90TmaGmmaWarpSpecializedILi3ENS5_IJNS4_1CILi1EEESB_SB_EEENS1_32KernelTmaWarpSpecializedPingpongEEENS5_IJNSA_ILi64EEENSA_ILi256EEENSA_ILi128EEEEEENS_6half_tENS5_IJlSB_lEEESJ_SK_NS4_8TiledMMAINS4_8MMA_AtomIJNS4_4SM904GMMA26MMA_64x256x16_F32F16F16_SSILNSO_5MajorE0ELSQ_0ELNSO_7ScaleInE1ELSR_1EEEEEENS4_6LayoutISC_NS5_IJNSA_ILi0EEESV_SV_EEEEENS5_IJNS4_10UnderscoreESY_SY_EEEEENS4_13SM90_TMA_LOADENS4_14ComposedLayoutINS4_7SwizzleILi3ELi4ELi3EEENS4_18smem_ptr_flag_bitsILi16EEENSU_INS5_IJNSA_ILi8EEESF_EEENS5_IJSF_SB_EEEEEEEvNS4_8identityES11_S1B_vS1C_EENS_8epilogue10collective6detail29Sm90TmaWarpSpecializedAdapterINS1F_15DefaultEpilogueISJ_SK_SK_NS1E_6thread17LinearCombinationISJ_Li1EffLNS1J_9ScaleType4KindE0ELNS_15FloatRoundStyleE2ESJ_EENS1_15EpilogueDefaultEEEEEvvEEEEvNT_6ParamsE:
	.zero		1664


//--------------------- SYMBOLS --------------------------

	.type		.nv.reservedSmem.offset0,@object
	.size		.nv.reservedSmem.offset0,0x4
	.type		__assertfail,@function
